def attn_fwd(
    Q,
    K,
    V,
    Out,
    Lse,
    sm_scale,
    stride_qz,
    stride_qh,
    stride_qm,
    stride_qk,
    stride_kz,
    stride_kh,
    stride_kn,
    stride_kk,
    stride_vz,
    stride_vh,
    stride_vn,
    stride_vk,
    stride_oz,
    stride_oh,
    stride_om,
    stride_ok,
    seqlen_q,
    seqlen_k,
    BLOCK_M: tl.constexpr,
    BLOCK_N: tl.constexpr,
    HEAD_DIM: tl.constexpr,
    CAUSAL: tl.constexpr,
):
    start_m = tl.program_id(0)
    off_hz = tl.program_id(1)
    q_off = off_hz * stride_qh
    k_off = off_hz * stride_kh
    v_off = off_hz * stride_vh
    offs_m = start_m * BLOCK_M + tl.arange(0, BLOCK_M)
    offs_d = tl.arange(0, HEAD_DIM)
    offs_n = tl.arange(0, BLOCK_N)
    q_ptrs = Q + q_off + offs_m[:, None] * stride_qm + offs_d[None, :] * stride_qk
    k_ptrs = K + k_off + offs_d[:, None] * stride_kk + offs_n[None, :] * stride_kn
    v_ptrs = V + v_off + offs_n[:, None] * stride_vn + offs_d[None, :] * stride_vk
    m_i = tl.full([BLOCK_M], float("-inf"), dtype=tl.float32)
    l_i = tl.zeros([BLOCK_M], dtype=tl.float32) + 1.0
    acc = tl.zeros([BLOCK_M, HEAD_DIM], dtype=tl.float32)
    q = tl.load(q_ptrs)
    acc, l_i, m_i = _attn_fwd_inner(
        acc,
        l_i,
        m_i,
        q,
        k_ptrs,
        v_ptrs,
        sm_scale,
        stride_kn,
        stride_vn,
        start_m,
        seqlen_k,
        BLOCK_M,
        BLOCK_N,
        HEAD_DIM,
        CAUSAL,
    )
    acc = acc / l_i[:, None]
    lse = m_i + tl.math.log2(l_i) / 1.4426950408889634
    o_ptrs = (
        Out
        + off_hz * stride_oh
        + offs_m[:, None] * stride_om
        + offs_d[None, :] * stride_ok
    )
    tl.store(o_ptrs, acc.to(Out.dtype.element_ty))
    tl.store(Lse + off_hz * seqlen_q + offs_m, lse)

# config = {"BLOCK_M": 32, "BLOCK_N": 64, "HEAD_DIM": 16, "arch": "sm_90", "causal": true, "dtype": "bf16", "num_stages": 2, "num_warps": 8}
# arch = sm_90


// ===== COMPILED SASS (sm_90a) =====

	.target	sm_90a

	.elftype	@"ET_EXEC"


//--------------------- .note.nv.tkinfo           --------------------------
	.section	.note.nv.tkinfo,"",@"SHT_NOTE"
	.sectionflags	@"SHF_NOTE_NV_TKINFO"
	.tkinfo
        /*0018*/ 	.word	0x00000002
        /*0030*/ 	.string	""
        /*0030*/ 	.string	"ptxas"
        /*0030*/ 	.string	"Cuda compilation tools, release 13.0, V13.0.88"
        /*0030*/ 	.string	"Build cuda_13.0.r13.0/compiler.36424714_0"
        /*0030*/ 	.string	"-v  -suppress-debug-info  -lineinfo  -arch sm_90a "



//--------------------- .note.nv.cuinfo           --------------------------
	.section	.note.nv.cuinfo,"",@"SHT_NOTE"
	.sectionflags	@"SHF_NOTE_NV_CUINFO"
        /*0018*/ 	.short	0x0002
        /*001a*/ 	.short	0x005a
        /*001c*/ 	.short	0x0082
	.zero		2


//--------------------- .nv.info                  --------------------------
	.section	.nv.info,"",@"SHT_CUDA_INFO"
	.align	4


	//----- nvinfo : EIATTR_REGCOUNT
	.align		4
        /*0000*/ 	.byte	0x04, 0x2f
        /*0002*/ 	.short	(.L_2 - .L_1)
	.align		4
.L_1:
        /*0004*/ 	.word	index@(attn_fwd)
        /*0008*/ 	.word	0x0000006c


	//----- nvinfo : EIATTR_FRAME_SIZE
	.align		4
.L_2:
        /*000c*/ 	.byte	0x04, 0x11
        /*000e*/ 	.short	(.L_4 - .L_3)
	.align		4
.L_3:
        /*0010*/ 	.word	index@(attn_fwd)
        /*0014*/ 	.word	0x00000000


	//----- nvinfo : EIATTR_MIN_STACK_SIZE
	.align		4
.L_4:
        /*0018*/ 	.byte	0x04, 0x12
        /*001a*/ 	.short	(.L_6 - .L_5)
	.align		4
.L_5:
        /*001c*/ 	.word	index@(attn_fwd)
        /*0020*/ 	.word	0x00000000
.L_6:


//--------------------- .nv.compat                --------------------------
	.section	.nv.compat,"",@"SHT_CUDA_COMPAT_INFO"
	.align	4
        /*0000*/ 	.byte	0x02, 0x09, 0x01, 0x00, 0x02, 0x02, 0x01, 0x00, 0x02, 0x05, 0x05, 0x00, 0x03, 0x07, 0x01, 0x01
        /*0010*/ 	.byte	0x02, 0x03, 0x00, 0x00, 0x02, 0x06, 0x01, 0x00, 0x04, 0x0b, 0x08, 0x00, 0x00, 0x00, 0x00, 0x00
        /*0020*/ 	.byte	0x00, 0x00, 0x00, 0x00


//--------------------- .nv.info.attn_fwd         --------------------------
	.section	.nv.info.attn_fwd,"",@"SHT_CUDA_INFO"
	.sectionflags	@""
	.align	4


	//----- nvinfo : EIATTR_CUDA_API_VERSION
	.align		4
        /*0000*/ 	.byte	0x04, 0x37
        /*0002*/ 	.short	(.L_8 - .L_7)
.L_7:
        /*0004*/ 	.word	0x00000082


	//----- nvinfo : EIATTR_KPARAM_INFO
	.align		4
.L_8:
        /*0008*/ 	.byte	0x04, 0x17
        /*000a*/ 	.short	(.L_10 - .L_9)
.L_9:
        /*000c*/ 	.word	0x00000000
        /*0010*/ 	.short	0x0019
        /*0012*/ 	.short	0x0080
        /*0014*/ 	.byte	0x00, 0xf4, 0x21, 0x00


	//----- nvinfo : EIATTR_KPARAM_INFO
	.align		4
.L_10:
        /*0018*/ 	.byte	0x04, 0x17
        /*001a*/ 	.short	(.L_12 - .L_11)
.L_11:
        /*001c*/ 	.word	0x00000000
        /*0020*/ 	.short	0x0018
        /*0022*/ 	.short	0x0078
        /*0024*/ 	.byte	0x00, 0xf4, 0x21, 0x00


	//----- nvinfo : EIATTR_KPARAM_INFO
	.align		4
.L_12:
        /*0028*/ 	.byte	0x04, 0x17
        /*002a*/ 	.short	(.L_14 - .L_13)
.L_13:
        /*002c*/ 	.word	0x00000000
        /*0030*/ 	.short	0x0017
        /*0032*/ 	.short	0x0070
        /*0034*/ 	.byte	0x00, 0xf0, 0x11, 0x00


	//----- nvinfo : EIATTR_KPARAM_INFO
	.align		4
.L_14:
        /*0038*/ 	.byte	0x04, 0x17
        /*003a*/ 	.short	(.L_16 - .L_15)
.L_15:
        /*003c*/ 	.word	0x00000000
        /*0040*/ 	.short	0x0016
        /*0042*/ 	.short	0x006c
        /*0044*/ 	.byte	0x00, 0xf0, 0x11, 0x00


	//----- nvinfo : EIATTR_KPARAM_INFO
	.align		4
.L_16:
        /*0048*/ 	.byte	0x04, 0x17
        /*004a*/ 	.short	(.L_18 - .L_17)
.L_17:
        /*004c*/ 	.word	0x00000000
        /*0050*/ 	.short	0x0015
        /*0052*/ 	.short	0x0068
        /*0054*/ 	.byte	0x00, 0xf0, 0x11, 0x00


	//----- nvinfo : EIATTR_KPARAM_INFO
	.align		4
.L_18:
        /*0058*/ 	.byte	0x04, 0x17
        /*005a*/ 	.short	(.L_20 - .L_19)
.L_19:
        /*005c*/ 	.word	0x00000000
        /*0060*/ 	.short	0x0014
        /*0062*/ 	.short	0x0064
        /*0064*/ 	.byte	0x00, 0xf0, 0x11, 0x00


	//----- nvinfo : EIATTR_KPARAM_INFO
	.align		4
.L_20:
        /*0068*/ 	.byte	0x04, 0x17
        /*006a*/ 	.short	(.L_22 - .L_21)
.L_21:
        /*006c*/ 	.word	0x00000000
        /*0070*/ 	.short	0x0013
        /*0072*/ 	.short	0x0060
        /*0074*/ 	.byte	0x00, 0xf0, 0x11, 0x00


	//----- nvinfo : EIATTR_KPARAM_INFO
	.align		4
.L_22:
        /*0078*/ 	.byte	0x04, 0x17
        /*007a*/ 	.short	(.L_24 - .L_23)
.L_23:
        /*007c*/ 	.word	0x00000000
        /*0080*/ 	.short	0x0012
        /*0082*/ 	.short	0x005c
        /*0084*/ 	.byte	0x00, 0xf0, 0x11, 0x00


	//----- nvinfo : EIATTR_KPARAM_INFO
	.align		4
.L_24:
        /*0088*/ 	.byte	0x04, 0x17
        /*008a*/ 	.short	(.L_26 - .L_25)
.L_25:
        /*008c*/ 	.word	0x00000000
        /*0090*/ 	.short	0x0011
        /*0092*/ 	.short	0x0058
        /*0094*/ 	.byte	0x00, 0xf0, 0x11, 0x00


	//----- nvinfo : EIATTR_KPARAM_INFO
	.align		4
.L_26:
        /*0098*/ 	.byte	0x04, 0x17
        /*009a*/ 	.short	(.L_28 - .L_27)
.L_27:
        /*009c*/ 	.word	0x00000000
        /*00a0*/ 	.short	0x0010
        /*00a2*/ 	.short	0x0054
        /*00a4*/ 	.byte	0x00, 0xf0, 0x11, 0x00


	//----- nvinfo : EIATTR_KPARAM_INFO
	.align		4
.L_28:
        /*00a8*/ 	.byte	0x04, 0x17
        /*00aa*/ 	.short	(.L_30 - .L_29)
.L_29:
        /*00ac*/ 	.word	0x00000000
        /*00b0*/ 	.short	0x000f
        /*00b2*/ 	.short	0x0050
        /*00b4*/ 	.byte	0x00, 0xf0, 0x11, 0x00


	//----- nvinfo : EIATTR_KPARAM_INFO
	.align		4
.L_30:
        /*00b8*/ 	.byte	0x04, 0x17
        /*00ba*/ 	.short	(.L_32 - .L_31)
.L_31:
        /*00bc*/ 	.word	0x00000000
        /*00c0*/ 	.short	0x000e
        /*00c2*/ 	.short	0x004c
        /*00c4*/ 	.byte	0x00, 0xf0, 0x11, 0x00


	//----- nvinfo : EIATTR_KPARAM_INFO
	.align		4
.L_32:
        /*00c8*/ 	.byte	0x04, 0x17
        /*00ca*/ 	.short	(.L_34 - .L_33)
.L_33:
        /*00cc*/ 	.word	0x00000000
        /*00d0*/ 	.short	0x000d
        /*00d2*/ 	.short	0x0048
        /*00d4*/ 	.byte	0x00, 0xf0, 0x11, 0x00


	//----- nvinfo : EIATTR_KPARAM_INFO
	.align		4
.L_34:
        /*00d8*/ 	.byte	0x04, 0x17
        /*00da*/ 	.short	(.L_36 - .L_35)
.L_35:
        /*00dc*/ 	.word	0x00000000
        /*00e0*/ 	.short	0x000c
        /*00e2*/ 	.short	0x0044
        /*00e4*/ 	.byte	0x00, 0xf0, 0x11, 0x00


	//----- nvinfo : EIATTR_KPARAM_INFO
	.align		4
.L_36:
        /*00e8*/ 	.byte	0x04, 0x17
        /*00ea*/ 	.short	(.L_38 - .L_37)
.L_37:
        /*00ec*/ 	.word	0x00000000
        /*00f0*/ 	.short	0x000b
        /*00f2*/ 	.short	0x0040
        /*00f4*/ 	.byte	0x00, 0xf0, 0x11, 0x00


	//----- nvinfo : EIATTR_KPARAM_INFO
	.align		4
.L_38:
        /*00f8*/ 	.byte	0x04, 0x17
        /*00fa*/ 	.short	(.L_40 - .L_39)
.L_39:
        /*00fc*/ 	.word	0x00000000
        /*0100*/ 	.short	0x000a
        /*0102*/ 	.short	0x003c
        /*0104*/ 	.byte	0x00, 0xf0, 0x11, 0x00


	//----- nvinfo : EIATTR_KPARAM_INFO
	.align		4
.L_40:
        /*0108*/ 	.byte	0x04, 0x17
        /*010a*/ 	.short	(.L_42 - .L_41)
.L_41:
        /*010c*/ 	.word	0x00000000
        /*0110*/ 	.short	0x0009
        /*0112*/ 	.short	0x0038
        /*0114*/ 	.byte	0x00, 0xf0, 0x11, 0x00


	//----- nvinfo : EIATTR_KPARAM_INFO
	.align		4
.L_42:
        /*0118*/ 	.byte	0x04, 0x17
        /*011a*/ 	.short	(.L_44 - .L_43)
.L_43:
        /*011c*/ 	.word	0x00000000
        /*0120*/ 	.short	0x0008
        /*0122*/ 	.short	0x0034
        /*0124*/ 	.byte	0x00, 0xf0, 0x11, 0x00


	//----- nvinfo : EIATTR_KPARAM_INFO
	.align		4
.L_44:
        /*0128*/ 	.byte	0x04, 0x17
        /*012a*/ 	.short	(.L_46 - .L_45)
.L_45:
        /*012c*/ 	.word	0x00000000
        /*0130*/ 	.short	0x0007
        /*0132*/ 	.short	0x0030
        /*0134*/ 	.byte	0x00, 0xf0, 0x11, 0x00


	//----- nvinfo : EIATTR_KPARAM_INFO
	.align		4
.L_46:
        /*0138*/ 	.byte	0x04, 0x17
        /*013a*/ 	.short	(.L_48 - .L_47)
.L_47:
        /*013c*/ 	.word	0x00000000
        /*0140*/ 	.short	0x0006
        /*0142*/ 	.short	0x002c
        /*0144*/ 	.byte	0x00, 0xf0, 0x11, 0x00


	//----- nvinfo : EIATTR_KPARAM_INFO
	.align		4
.L_48:
        /*0148*/ 	.byte	0x04, 0x17
        /*014a*/ 	.short	(.L_50 - .L_49)
.L_49:
        /*014c*/ 	.word	0x00000000
        /*0150*/ 	.short	0x0005
        /*0152*/ 	.short	0x0028
        /*0154*/ 	.byte	0x00, 0xf0, 0x11, 0x00


	//----- nvinfo : EIATTR_KPARAM_INFO
	.align		4
.L_50:
        /*0158*/ 	.byte	0x04, 0x17
        /*015a*/ 	.short	(.L_52 - .L_51)
.L_51:
        /*015c*/ 	.word	0x00000000
        /*0160*/ 	.short	0x0004
        /*0162*/ 	.short	0x0020
        /*0164*/ 	.byte	0x00, 0xf4, 0x21, 0x00


	//----- nvinfo : EIATTR_KPARAM_INFO
	.align		4
.L_52:
        /*0168*/ 	.byte	0x04, 0x17
        /*016a*/ 	.short	(.L_54 - .L_53)
.L_53:
        /*016c*/ 	.word	0x00000000
        /*0170*/ 	.short	0x0003
        /*0172*/ 	.short	0x0018
        /*0174*/ 	.byte	0x00, 0xf4, 0x21, 0x00


	//----- nvinfo : EIATTR_KPARAM_INFO
	.align		4
.L_54:
        /*0178*/ 	.byte	0x04, 0x17
        /*017a*/ 	.short	(.L_56 - .L_55)
.L_55:
        /*017c*/ 	.word	0x00000000
        /*0180*/ 	.short	0x0002
        /*0182*/ 	.short	0x0010
        /*0184*/ 	.byte	0x00, 0xf4, 0x21, 0x00


	//----- nvinfo : EIATTR_KPARAM_INFO
	.align		4
.L_56:
        /*0188*/ 	.byte	0x04, 0x17
        /*018a*/ 	.short	(.L_58 - .L_57)
.L_57:
        /*018c*/ 	.word	0x00000000
        /*0190*/ 	.short	0x0001
        /*0192*/ 	.short	0x0008
        /*0194*/ 	.byte	0x00, 0xf4, 0x21, 0x00


	//----- nvinfo : EIATTR_KPARAM_INFO
	.align		4
.L_58:
        /*0198*/ 	.byte	0x04, 0x17
        /*019a*/ 	.short	(.L_60 - .L_59)
.L_59:
        /*019c*/ 	.word	0x00000000
        /*01a0*/ 	.short	0x0000
        /*01a2*/ 	.short	0x0000
        /*01a4*/ 	.byte	0x00, 0xf4, 0x21, 0x00


	//----- nvinfo : EIATTR_SPARSE_MMA_MASK
	.align		4
.L_60:
        /*01a8*/ 	.byte	0x03, 0x50
        /*01aa*/ 	.short	0x0000


	//----- nvinfo : EIATTR_MAXREG_COUNT
	.align		4
        /*01ac*/ 	.byte	0x03, 0x1b
        /*01ae*/ 	.short	0x00ff


	//----- nvinfo : EIATTR_NUM_BARRIERS
	.align		4
        /*01b0*/ 	.byte	0x02, 0x4c
        /*01b2*/ 	.byte	0x01
	.zero		1


	//----- nvinfo : EIATTR_MERCURY_ISA_VERSION
	.align		4
        /*01b4*/ 	.byte	0x03, 0x5f
        /*01b6*/ 	.short	0x0101


	//----- nvinfo : EIATTR_COOP_GROUP_MASK_REGIDS
	.align		4
        /*01b8*/ 	.byte	0x04, 0x29
        /*01ba*/ 	.short	(.L_62 - .L_61)


	//   ....[0]....
.L_61:
        /*01bc*/ 	.word	0xffffffff


	//   ....[1]....
        /*01c0*/ 	.word	0xffffffff


	//   ....[2]....
        /*01c4*/ 	.word	0xffffffff


	//   ....[3]....
        /*01c8*/ 	.word	0xffffffff


	//   ....[4]....
        /*01cc*/ 	.word	0xffffffff


	//   ....[5]....
        /*01d0*/ 	.word	0xffffffff


	//   ....[6]....
        /*01d4*/ 	.word	0xffffffff


	//   ....[7]....
        /*01d8*/ 	.word	0xffffffff


	//----- nvinfo : EIATTR_COOP_GROUP_INSTR_OFFSETS
	.align		4
.L_62:
        /*01dc*/ 	.byte	0x04, 0x28
        /*01de*/ 	.short	(.L_64 - .L_63)


	//   ....[0]....
.L_63:
        /*01e0*/ 	.word	0x00001420


	//   ....[1]....
        /*01e4*/ 	.word	0x00001430


	//   ....[2]....
        /*01e8*/ 	.word	0x00001460


	//   ....[3]....
        /*01ec*/ 	.word	0x00001470


	//   ....[4]....
        /*01f0*/ 	.word	0x00001eb0


	//   ....[5]....
        /*01f4*/ 	.word	0x00001ec0


	//   ....[6]....
        /*01f8*/ 	.word	0x00001f40


	//   ....[7]....
        /*01fc*/ 	.word	0x00001f60


	//----- nvinfo : EIATTR_EXIT_INSTR_OFFSETS
	.align		4
.L_64:
        /*0200*/ 	.byte	0x04, 0x1c
        /*0202*/ 	.short	(.L_66 - .L_65)


	//   ....[0]....
.L_65:
        /*0204*/ 	.word	0x00002a40


	//   ....[1]....
        /*0208*/ 	.word	0x00002a70


	//----- nvinfo : EIATTR_REQNTID
	.align		4
.L_66:
        /*020c*/ 	.byte	0x04, 0x10
        /*020e*/ 	.short	(.L_68 - .L_67)
.L_67:
        /*0210*/ 	.word	0x00000100
        /*0214*/ 	.word	0x00000001
        /*0218*/ 	.word	0x00000001


	//----- nvinfo : EIATTR_CBANK_PARAM_SIZE
	.align		4
.L_68:
        /*021c*/ 	.byte	0x03, 0x19
        /*021e*/ 	.short	0x0088


	//----- nvinfo : EIATTR_PARAM_CBANK
	.align		4
        /*0220*/ 	.byte	0x04, 0x0a
        /*0222*/ 	.short	(.L_70 - .L_69)
	.align		4
.L_69:
        /*0224*/ 	.word	index@(.nv.constant0.attn_fwd)
        /*0228*/ 	.short	0x0210
        /*022a*/ 	.short	0x0088


	//----- nvinfo : EIATTR_SW_WAR
	.align		4
.L_70:
        /*022c*/ 	.byte	0x04, 0x36
        /*022e*/ 	.short	(.L_72 - .L_71)
.L_71:
        /*0230*/ 	.word	0x00000008
.L_72:


//--------------------- .nv.callgraph             --------------------------
	.section	.nv.callgraph,"",@"SHT_CUDA_CALLGRAPH"
	.align	4
	.sectionentsize	8
	.align		4
        /*0000*/ 	.word	0x00000000
	.align		4
        /*0004*/ 	.word	0xffffffff
	.align		4
        /*0008*/ 	.word	0x00000000
	.align		4
        /*000c*/ 	.word	0xfffffffe
	.align		4
        /*0010*/ 	.word	0x00000000
	.align		4
        /*0014*/ 	.word	0xfffffffd
	.align		4
        /*0018*/ 	.word	0x00000000
	.align		4
        /*001c*/ 	.word	0xfffffffc


//--------------------- .nv.constant4             --------------------------
	.section	.nv.constant4,"a",@progbits
	.align	8
	.align		8
.nv.constant4:
        /*0000*/ 	.dword	_$_str


//--------------------- .text.attn_fwd            --------------------------
	.section	.text.attn_fwd,"ax",@progbits
	.align	128
        .global         attn_fwd
        .type           attn_fwd,@function
        .size           attn_fwd,(.L_x_3 - attn_fwd)
        .other          attn_fwd,@"STO_CUDA_ENTRY STV_DEFAULT"
attn_fwd:
.text.attn_fwd:
[----:B------:R-:W-:Y:S01]  /*0000*/  LDC R1, c[0x0][0x28] ;  /* 0x00000a00ff017b82 */ /* 0x000fe20000000800 */
[----:B------:R-:W0:Y:S07]  /*0010*/  S2R R15, SR_CTAID.X ;  /* 0x00000000000f7919 */ /* 0x000e2e0000002500 */
[----:B------:R-:W1:Y:S01]  /*0020*/  S2UR UR7, SR_CTAID.Y ;  /* 0x00000000000779c3 */ /* 0x000e620000002600 */
[----:B------:R-:W-:Y:S01]  /*0030*/  ULDC.64 UR4, c[0x0][0x240] ;  /* 0x0000900000047ab9 */ /* 0x000fe20000000a00 */
[----:B------:R-:W-:Y:S01]  /*0040*/  ULDC.64 UR10, c[0x0][0x208] ;  /* 0x00008200000a7ab9 */ /* 0x000fe20000000a00 */
[----:B------:R-:W2:Y:S05]  /*0050*/  S2R R0, SR_TID.X ;  /* 0x0000000000007919 */ /* 0x000eaa0000002100 */
[----:B------:R-:W3:Y:S08]  /*0060*/  LDC R7, c[0x0][0x248] ;  /* 0x00009200ff077b82 */ /* 0x000ef00000000800 */
[----:B------:R-:W4:Y:S01]  /*0070*/  LDC.64 R10, c[0x0][0x210] ;  /* 0x00008400ff0a7b82 */ /* 0x000f220000000a00 */
[----:B-1----:R-:W-:-:S04]  /*0080*/  UIMAD UR4, UR7, UR4, URZ ;  /* 0x00000004070472a4 */ /* 0x002fc8000f8e023f */
[----:B------:R-:W-:Y:S01]  /*0090*/  USHF.L.U32 UR6, UR4, 0x1, URZ ;  /* 0x0000000104067899 */ /* 0x000fe2000800063f */
[----:B0-----:R-:W-:Y:S01]  /*00a0*/  IMAD.SHL.U32 R15, R15, 0x20, RZ ;  /* 0x000000200f0f7824 */ /* 0x001fe200078e00ff */
[----:B--2---:R-:W-:-:S04]  /*00b0*/  SHF.R.U32.HI R3, RZ, 0x5, R0 ;  /* 0x00000005ff037819 */ /* 0x004fc80000011600 */
[----:B------:R-:W-:Y:S02]  /*00c0*/  LOP3.LUT R2, R15, 0x1f, R0, 0xf8, !PT ;  /* 0x0000001f0f027812 */ /* 0x000fe400078ef800 */
[----:B------:R-:W-:-:S03]  /*00d0*/  SGXT.U32 R3, R3, 0x3 ;  /* 0x000000030303781a */ /* 0x000fc60000000000 */
[----:B------:R-:W-:Y:S01]  /*00e0*/  IMAD R4, R2, UR5, RZ ;  /* 0x0000000502047c24 */ /* 0x000fe2000f8e02ff */
[----:B------:R-:W-:Y:S01]  /*00f0*/  UIMAD.WIDE UR4, UR4, 0x2, URZ ;  /* 0x00000002040478a5 */ /* 0x000fe2000f8e023f */
[----:B---3--:R-:W-:Y:S02]  /*0100*/  IMAD R6, R3, R7, RZ ;  /* 0x0000000703067224 */ /* 0x008fe400078e02ff */
[C---:B------:R-:W-:Y:S02]  /*0110*/  IMAD.SHL.U32 R5, R4.reuse, 0x2, RZ ;  /* 0x0000000204057824 */ /* 0x040fe400078e00ff */
[----:B------:R-:W-:-:S03]  /*0120*/  IMAD.HI R4, R4, 0x2, RZ ;  /* 0x0000000204047827 */ /* 0x000fc600078e02ff */
[----:B----4-:R-:W-:Y:S02]  /*0130*/  IADD3 R10, P0, P1, R5, UR6, R10 ;  /* 0x00000006050a7c10 */ /* 0x010fe4000f91e00a */
[----:B------:R-:W-:Y:S02]  /*0140*/  LEA R5, R7, R6, 0x3 ;  /* 0x0000000607057211 */ /* 0x000fe400078e18ff */
[----:B------:R-:W-:Y:S02]  /*0150*/  IADD3.X R4, R4, UR5, R11, P0, P1 ;  /* 0x0000000504047c10 */ /* 0x000fe400087e240b */
[CC--:B------:R-:W-:Y:S02]  /*0160*/  LEA R8, P0, R6.reuse, R10.reuse, 0x1 ;  /* 0x0000000a06087211 */ /* 0x0c0fe400078008ff */
[----:B------:R-:W-:Y:S02]  /*0170*/  LEA R10, P1, R5, R10, 0x1 ;  /* 0x0000000a050a7211 */ /* 0x000fe400078208ff */
[----:B------:R-:W-:-:S02]  /*0180*/  LEA.HI.X.SX32 R9, R6, R4, 0x1, P0 ;  /* 0x0000000406097211 */ /* 0x000fc400000f0eff */
[----:B------:R-:W-:-:S04]  /*0190*/  LEA.HI.X.SX32 R11, R5, R4, 0x1, P1 ;  /* 0x00000004050b7211 */ /* 0x000fc800008f0eff */
[----:B------:R0:W2:Y:S04]  /*01a0*/  LDG.E.U16 R9, desc[UR10][R8.64] ;  /* 0x0000000a08097981 */ /* 0x0000a8000c1e1500 */
[----:B------:R1:W3:Y:S01]  /*01b0*/  LDG.E.U16 R11, desc[UR10][R10.64] ;  /* 0x0000000a0a0b7981 */ /* 0x0002e2000c1e1500 */
[----:B------:R-:W4:Y:S01]  /*01c0*/  S2UR UR6, SR_CgaCtaId ;  /* 0x00000000000679c3 */ /* 0x000f220000008800 */
[----:B------:R-:W-:Y:S01]  /*01d0*/  IADD3 R7, R15, 0x20, RZ ;  /* 0x000000200f077810 */ /* 0x000fe20007ffe0ff */
[----:B------:R-:W-:Y:S01]  /*01e0*/  UMOV UR4, 0x400 ;  /* 0x0000040000047882 */ /* 0x000fe20000000000 */
[C---:B------:R-:W-:Y:S01]  /*01f0*/  LOP3.LUT R4, R0.reuse, 0xc0, RZ, 0xc0, !PT ;  /* 0x000000c000047812 */ /* 0x040fe200078ec0ff */
[C---:B------:R-:W-:Y:S01]  /*0200*/  IMAD.SHL.U32 R5, R0.reuse, 0x2, RZ ;  /* 0x0000000200057824 */ /* 0x040fe200078e00ff */
[----:B------:R-:W-:Y:S01]  /*0210*/  ISETP.GE.AND P0, PT, R7, 0x1, PT ;  /* 0x000000010700780c */ /* 0x000fe20003f06270 */
[----:B------:R-:W-:Y:S01]  /*0220*/  IMAD.MOV.U32 R44, RZ, RZ, -0x800000 ;  /* 0xff800000ff2c7424 */ /* 0x000fe200078e00ff */
[----:B------:R-:W-:Y:S01]  /*0230*/  SHF.R.U32.HI R6, RZ, 0x2, R4 ;  /* 0x00000002ff067819 */ /* 0x000fe20000011604 */
[----:B------:R-:W-:Y:S01]  /*0240*/  IMAD.MOV.U32 R68, RZ, RZ, 0x3f800000 ;  /* 0x3f800000ff447424 */ /* 0x000fe200078e00ff */
[----:B0-----:R-:W-:Y:S01]  /*0250*/  LOP3.LUT R8, R0, 0x3, RZ, 0xc0, !PT ;  /* 0x0000000300087812 */ /* 0x001fe200078ec0ff */
[----:B------:R-:W-:Y:S01]  /*0260*/  IMAD.MOV.U32 R45, RZ, RZ, -0x800000 ;  /* 0xff800000ff2d7424 */ /* 0x000fe200078e00ff */
[----:B------:R-:W-:-:S02]  /*0270*/  LOP3.LUT R6, R6, 0x1fe, R5, 0x78, !PT ;  /* 0x000001fe06067812 */ /* 0x000fc400078e7805 */
[----:B------:R-:W-:Y:S02]  /*0280*/  CS2R R28, SRZ ;  /* 0x00000000001c7805 */ /* 0x000fe4000001ff00 */
[----:B------:R-:W-:Y:S02]  /*0290*/  MOV R70, 0x3f800000 ;  /* 0x3f80000000467802 */ /* 0x000fe40000000f00 */
[----:B------:R-:W-:Y:S02]  /*02a0*/  CS2R R30, SRZ ;  /* 0x00000000001e7805 */ /* 0x000fe4000001ff00 */
[----:B------:R-:W-:Y:S02]  /*02b0*/  CS2R R24, SRZ ;  /* 0x0000000000187805 */ /* 0x000fe4000001ff00 */
[----:B------:R-:W-:Y:S02]  /*02c0*/  CS2R R26, SRZ ;  /* 0x00000000001a7805 */ /* 0x000fe4000001ff00 */
[----:B-1----:R-:W-:Y:S01]  /*02d0*/  LOP3.LUT R10, R0, 0x3f, RZ, 0xc0, !PT ;  /* 0x0000003f000a7812 */ /* 0x002fe200078ec0ff */
[----:B------:R-:W-:Y:S01]  /*02e0*/  IMAD.SHL.U32 R13, R8, 0x20, RZ ;  /* 0x00000020080d7824 */ /* 0x000fe200078e00ff */
[----:B----4-:R-:W-:-:S09]  /*02f0*/  ULEA UR6, UR6, UR4, 0x18 ;  /* 0x0000000406067291 */ /* 0x010fd2000f8ec03f */
[----:B--2---:R0:W-:Y:S04]  /*0300*/  STS.U16 [R6+UR6+0x800], R9 ;  /* 0x0008000906007988 */ /* 0x0041e80008000406 */
[----:B---3--:R1:W-:Y:S01]  /*0310*/  STS.U16 [R6+UR6+0xa00], R11 ;  /* 0x000a000b06007988 */ /* 0x0083e20008000406 */
[C---:B0-----:R-:W-:Y:S01]  /*0320*/  LOP3.LUT R9, R0.reuse, 0x20, RZ, 0xc0, !PT ;  /* 0x0000002000097812 */ /* 0x041fe200078ec0ff */
[----:B-1----:R-:W-:Y:S01]  /*0330*/  IMAD.SHL.U32 R11, R0, 0x8, RZ ;  /* 0x00000008000b7824 */ /* 0x002fe200078e00ff */
[----:B------:R-:W-:Y:S06]  /*0340*/  @!P0 BRA `(.L_x_0) ;  /* 0x0000001c00508947 */ /* 0x000fec0003800000 */
[----:B------:R-:W0:Y:S01]  /*0350*/  LDC.64 R22, c[0x0][0x250] ;  /* 0x00009400ff167b82 */ /* 0x000e220000000a00 */
[--C-:B------:R-:W-:Y:S01]  /*0360*/  SHF.R.U32.HI R12, RZ, 0x2, R0.reuse ;  /* 0x00000002ff0c7819 */ /* 0x100fe20000011600 */
[----:B------:R-:W-:Y:S01]  /*0370*/  ULDC UR4, c[0x0][0x258] ;  /* 0x0000960000047ab9 */ /* 0x000fe20000000800 */
[----:B------:R-:W-:Y:S01]  /*0380*/  SHF.R.U32.HI R14, RZ, 0x1, R9 ;  /* 0x00000001ff0e7819 */ /* 0x000fe20000011609 */
[----:B------:R-:W-:Y:S01]  /*0390*/  IMAD.MOV.U32 R95, RZ, RZ, -0x800000 ;  /* 0xff800000ff5f7424 */ /* 0x000fe200078e00ff */
[----:B------:R-:W-:Y:S01]  /*03a0*/  SGXT.U32 R12, R12, 0x3 ;  /* 0x000000030c0c781a */ /* 0x000fe20000000000 */
[----:B------:R-:W-:Y:S01]  /*03b0*/  IMAD.MOV.U32 R96, RZ, RZ, -0x800000 ;  /* 0xff800000ff607424 */ /* 0x000fe200078e00ff */
[----:B------:R-:W-:Y:S01]  /*03c0*/  SHF.R.S32.HI R18, RZ, 0x2, R0 ;  /* 0x00000002ff127819 */ /* 0x000fe20000011400 */
[----:B------:R-:W1:Y:S01]  /*03d0*/  LDC.64 R68, c[0x0][0x260] ;  /* 0x00009800ff447b82 */ /* 0x000e620000000a00 */
[----:B------:R-:W-:Y:S02]  /*03e0*/  LOP3.LUT R12, R15, R14, R12, 0xfe, !PT ;  /* 0x0000000e0f0c7212 */ /* 0x000fe400078efe0c */
[----:B------:R-:W-:-:S02]  /*03f0*/  CS2R R30, SRZ ;  /* 0x00000000001e7805 */ /* 0x000fc4000001ff00 */
[C---:B------:R-:W-:Y:S02]  /*0400*/  LOP3.LUT R14, R0.reuse, 0xf, RZ, 0xc0, !PT ;  /* 0x0000000f000e7812 */ /* 0x040fe400078ec0ff */
[----:B------:R-:W-:Y:S02]  /*0410*/  LOP3.LUT R15, R5, 0x10, RZ, 0xc0, !PT ;  /* 0x00000010050f7812 */ /* 0x000fe400078ec0ff */
[----:B------:R-:W-:Y:S01]  /*0420*/  LOP3.LUT R25, R0, 0x7, RZ, 0xc0, !PT ;  /* 0x0000000700197812 */ /* 0x000fe200078ec0ff */
[----:B------:R-:W2:Y:S01]  /*0430*/  LDC R29, c[0x0][0x268] ;  /* 0x00009a00ff1d7b82 */ /* 0x000ea20000000800 */
[----:B------:R-:W-:Y:S01]  /*0440*/  SGXT R18, R18, 0x1 ;  /* 0x000000011212781a */ /* 0x000fe20000000200 */
[----:B------:R-:W-:Y:S01]  /*0450*/  IMAD R17, R14, UR4, RZ ;  /* 0x000000040e117c24 */ /* 0x000fe2000f8e02ff */
[----:B------:R-:W-:Y:S01]  /*0460*/  LOP3.LUT R16, R0, 0x10, RZ, 0xc0, !PT ;  /* 0x0000001000107812 */ /* 0x000fe200078ec0ff */
[----:B------:R-:W-:Y:S01]  /*0470*/  ULDC.64 UR4, c[0x0][0x218] ;  /* 0x0000860000047ab9 */ /* 0x000fe20000000a00 */
[----:B------:R-:W-:-:S02]  /*0480*/  LEA R19, R25, UR6, 0x6 ;  /* 0x0000000619137c11 */ /* 0x000fc4000f8e30ff */
[----:B------:R-:W-:Y:S01]  /*0490*/  LOP3.LUT R14, R15, 0x20, R0, 0xf8, !PT ;  /* 0x000000200f0e7812 */ /* 0x000fe200078ef800 */
[----:B0-----:R-:W-:Y:S01]  /*04a0*/  IMAD R22, R22, UR7, RZ ;  /* 0x0000000716167c24 */ /* 0x001fe2000f8e02ff */
[----:B------:R-:W-:Y:S02]  /*04b0*/  LOP3.LUT R18, R13, 0x90, R18, 0xf8, !PT ;  /* 0x000000900d127812 */ /* 0x000fe400078ef812 */
[C---:B------:R-:W-:Y:S01]  /*04c0*/  LEA R15, R16.reuse, R19, 0x5 ;  /* 0x00000013100f7211 */ /* 0x040fe200078e28ff */
[C---:B------:R-:W-:Y:S01]  /*04d0*/  IMAD.SHL.U32 R19, R17.reuse, 0x2, RZ ;  /* 0x0000000211137824 */ /* 0x040fe200078e00ff */
[----:B------:R-:W-:Y:S01]  /*04e0*/  LEA R21, R16, UR6, 0x4 ;  /* 0x0000000610157c11 */ /* 0x000fe2000f8e20ff */
[----:B------:R-:W-:Y:S01]  /*04f0*/  IMAD.SHL.U32 R16, R22, 0x2, RZ ;  /* 0x0000000216107824 */ /* 0x000fe200078e00ff */
[----:B------:R-:W-:Y:S01]  /*0500*/  LOP3.LUT R14, R14, 0x30, R11, 0x78, !PT ;  /* 0x000000300e0e7812 */ /* 0x000fe200078e780b */
[----:B------:R-:W-:Y:S01]  /*0510*/  IMAD.HI R17, R17, 0x2, RZ ;  /* 0x0000000211117827 */ /* 0x000fe200078e02ff */
[----:B------:R-:W-:-:S02]  /*0520*/  LOP3.LUT R18, R18, 0x10, R5, 0x78, !PT ;  /* 0x0000001012127812 */ /* 0x000fc400078e7805 */
[----:B------:R-:W-:Y:S01]  /*0530*/  IADD3 R14, R14, R15, RZ ;  /* 0x0000000f0e0e7210 */ /* 0x000fe20007ffe0ff */
[----:B------:R-:W-:Y:S01]  /*0540*/  IMAD.HI R22, R22, 0x2, RZ ;  /* 0x0000000216167827 */ /* 0x000fe200078e02ff */
[----:B------:R-:W-:Y:S02]  /*0550*/  IADD3 R83, P0, P1, R19, UR4, R16 ;  /* 0x0000000413537c10 */ /* 0x000fe4000f91e010 */
[--C-:B------:R-:W-:Y:S01]  /*0560*/  SHF.R.U32.HI R16, RZ, 0x6, R0.reuse ;  /* 0x00000006ff107819 */ /* 0x100fe20000011600 */
[----:B------:R-:W-:Y:S01]  /*0570*/  IMAD.IADD R15, R18, 0x1, R21 ;  /* 0x00000001120f7824 */ /* 0x000fe200078e0215 */
[----:B------:R-:W-:Y:S01]  /*0580*/  SHF.R.U32.HI R18, RZ, 0x4, R0 ;  /* 0x00000004ff127819 */ /* 0x000fe20000011600 */
[----:B-1----:R-:W-:Y:S01]  /*0590*/  IMAD R68, R68, UR7, RZ ;  /* 0x0000000744447c24 */ /* 0x002fe2000f8e02ff */
[----:B------:R-:W-:Y:S01]  /*05a0*/  SGXT.U32 R16, R16, 0x2 ;  /* 0x000000021010781a */ /* 0x000fe20000000000 */
[----:B------:R-:W-:Y:S01]  /*05b0*/  IMAD R19, R10, R69, RZ ;  /* 0x000000450a137224 */ /* 0x000fe200078e02ff */
[----:B------:R-:W-:-:S02]  /*05c0*/  SGXT.U32 R18, R18, 0x4 ;  /* 0x000000041212781a */ /* 0x000fc40000000000 */
[----:B------:R-:W-:Y:S01]  /*05d0*/  IADD3.X R27, R17, UR5, R22, P0, P1 ;  /* 0x00000005111b7c10 */ /* 0x000fe200087e2416 */
[----:B------:R-:W-:Y:S01]  /*05e0*/  IMAD.SHL.U32 R17, R68, 0x2, RZ ;  /* 0x0000000244117824 */ /* 0x000fe200078e00ff */
[----:B------:R-:W-:Y:S01]  /*05f0*/  SHF.L.U32 R22, R19, 0x1, RZ ;  /* 0x0000000113167819 */ /* 0x000fe200000006ff */
[----:B------:R-:W-:Y:S01]  /*0600*/  IMAD R18, R18, R23, RZ ;  /* 0x0000001712127224 */ /* 0x000fe200078e02ff */
[----:B------:R-:W-:Y:S01]  /*0610*/  ULDC.64 UR4, c[0x0][0x220] ;  /* 0x0000880000047ab9 */ /* 0x000fe20000000a00 */
[----:B--2---:R-:W-:Y:S01]  /*0620*/  IMAD R21, R16, R29, RZ ;  /* 0x0000001d10157224 */ /* 0x004fe200078e02ff */
[----:B------:R-:W-:Y:S01]  /*0630*/  LEA.HI R20, R0, 0x30, RZ, 0x1c ;  /* 0x0000003000147811 */ /* 0x000fe200078fe0ff */
[----:B------:R-:W-:Y:S01]  /*0640*/  IMAD R16, R23, 0x10, R18 ;  /* 0x0000001017107824 */ /* 0x000fe200078e0212 */
[----:B------:R-:W-:Y:S01]  /*0650*/  IADD3 R73, P4, P5, R22, UR4, R17 ;  /* 0x0000000416497c10 */ /* 0x000fe2000fd9e011 */
[----:B------:R-:W-:Y:S01]  /*0660*/  IMAD R22, R29, 0x4, R21 ;  /* 0x000000041d167824 */ /* 0x000fe200078e0215 */
[----:B------:R-:W-:Y:S01]  /*0670*/  LEA R86, P0, R18, R83, 0x1 ;  /* 0x0000005312567211 */ /* 0x000fe200078008ff */
[----:B------:R-:W-:Y:S01]  /*0680*/  IMAD R20, R20, R23, RZ ;  /* 0x0000001714147224 */ /* 0x000fe200078e02ff */
[----:B------:R-:W-:Y:S01]  /*0690*/  LEA R84, P1, R16, R83, 0x1 ;  /* 0x0000005310547211 */ /* 0x000fe200078208ff */
[----:B------:R-:W-:Y:S01]  /*06a0*/  IMAD.HI R68, R68, 0x2, RZ ;  /* 0x0000000244447827 */ /* 0x000fe200078e02ff */
[----:B------:R-:W-:Y:S01]  /*06b0*/  LEA R17, R23, R16, 0x4 ;  /* 0x0000001017117211 */ /* 0x000fe200078e20ff */
[----:B------:R-:W-:Y:S01]  /*06c0*/  UMOV UR4, URZ ;  /* 0x0000003f00047c82 */ /* 0x000fe20008000000 */
[----:B------:R-:W-:Y:S01]  /*06d0*/  LEA.HI.X.SX32 R85, R16, R27, 0x1, P1 ;  /* 0x0000001b10557211 */ /* 0x000fe200008f0eff */
[----:B------:R-:W-:Y:S01]  /*06e0*/  IMAD.HI R19, R19, 0x2, RZ ;  /* 0x0000000213137827 */ /* 0x000fe200078e02ff */
[----:B------:R-:W-:-:S02]  /*06f0*/  LEA R80, P3, R20, R83, 0x1 ;  /* 0x0000005314507211 */ /* 0x000fc400078608ff */
[----:B------:R-:W-:Y:S01]  /*0700*/  LEA R82, P2, R17, R83, 0x1 ;  /* 0x0000005311527211 */ /* 0x000fe200078408ff */
[----:B------:R-:W-:Y:S01]  /*0710*/  IMAD R24, R29, 0x4, R22 ;  /* 0x000000041d187824 */ /* 0x000fe200078e0216 */
[----:B------:R-:W-:Y:S02]  /*0720*/  LEA.HI.X.SX32 R87, R18, R27, 0x1, P0 ;  /* 0x0000001b12577211 */ /* 0x000fe400000f0eff */
[----:B------:R-:W-:Y:S01]  /*0730*/  IADD3.X R19, R19, UR5, R68, P4, P5 ;  /* 0x0000000513137c10 */ /* 0x000fe2000a7ea444 */
[----:B------:R-:W-:Y:S01]  /*0740*/  IMAD R16, R29, 0x4, R24 ;  /* 0x000000041d107824 */ /* 0x000fe200078e0218 */
[----:B------:R-:W-:Y:S02]  /*0750*/  LEA R76, P1, R22, R73, 0x1 ;  /* 0x00000049164c7211 */ /* 0x000fe400078208ff */
[----:B------:R-:W-:Y:S02]  /*0760*/  CS2R R28, SRZ ;  /* 0x00000000001c7805 */ /* 0x000fe4000001ff00 */
[----:B------:R-:W-:Y:S01]  /*0770*/  SHF.R.S32.HI R18, RZ, 0x6, R0 ;  /* 0x00000006ff127819 */ /* 0x000fe20000011400 */
[----:B------:R-:W-:Y:S01]  /*0780*/  ULDC UR5, c[0x0][0x238] ;  /* 0x00008e0000057ab9 */ /* 0x000fe20000000800 */
[-C--:B------:R-:W-:Y:S01]  /*0790*/  LEA.HI.X.SX32 R81, R20, R27.reuse, 0x1, P3 ;  /* 0x0000001b14517211 */ /* 0x080fe200018f0eff */
[----:B------:R-:W-:Y:S01]  /*07a0*/  IMAD.MOV.U32 R20, RZ, RZ, RZ ;  /* 0x000000ffff147224 */ /* 0x000fe200078e00ff */
[----:B------:R-:W-:-:S02]  /*07b0*/  LEA.HI.X.SX32 R83, R17, R27, 0x1, P2 ;  /* 0x0000001b11537211 */ /* 0x000fc400010f0eff */
[----:B------:R-:W-:Y:S02]  /*07c0*/  CS2R R26, SRZ ;  /* 0x00000000001a7805 */ /* 0x000fe4000001ff00 */
[----:B------:R-:W-:Y:S01]  /*07d0*/  LEA.HI.X.SX32 R77, R22, R19, 0x1, P1 ;  /* 0x00000013164d7211 */ /* 0x000fe200008f0eff */
[----:B------:R-:W-:Y:S01]  /*07e0*/  IMAD R22, R25, 0x90, RZ ;  /* 0x0000009019167824 */ /* 0x000fe200078e02ff */
[-C--:B------:R-:W-:Y:S02]  /*07f0*/  LEA R78, P0, R21, R73.reuse, 0x1 ;  /* 0x00000049154e7211 */ /* 0x080fe400078008ff */
[-C--:B------:R-:W-:Y:S02]  /*0800*/  LEA R74, P2, R24, R73.reuse, 0x1 ;  /* 0x00000049184a7211 */ /* 0x080fe400078408ff */
[----:B------:R-:W-:Y:S02]  /*0810*/  LEA R72, P3, R16, R73, 0x1 ;  /* 0x0000004910487211 */ /* 0x000fe400078608ff */
[----:B------:R-:W-:-:S02]  /*0820*/  SGXT R18, R18, 0x1 ;  /* 0x000000011212781a */ /* 0x000fc40000000200 */
[-C--:B------:R-:W-:Y:S02]  /*0830*/  LEA.HI.X.SX32 R79, R21, R19.reuse, 0x1, P0 ;  /* 0x00000013154f7211 */ /* 0x080fe400000f0eff */
[-C--:B------:R-:W-:Y:S02]  /*0840*/  LEA.HI.X.SX32 R75, R24, R19.reuse, 0x1, P2 ;  /* 0x00000013184b7211 */ /* 0x080fe400010f0eff */
[----:B------:R-:W-:Y:S02]  /*0850*/  CS2R R24, SRZ ;  /* 0x0000000000187805 */ /* 0x000fe4000001ff00 */
[----:B------:R-:W-:Y:S02]  /*0860*/  LEA.HI.X.SX32 R73, R16, R19, 0x1, P3 ;  /* 0x0000001310497211 */ /* 0x000fe400018f0eff */
[----:B------:R-:W-:Y:S02]  /*0870*/  LOP3.LUT R18, R18, 0x90, RZ, 0xc0, !PT ;  /* 0x0000009012127812 */ /* 0x000fe400078ec0ff */
[----:B------:R-:W-:-:S02]  /*0880*/  LOP3.LUT R19, R22, 0x30, R5, 0x78, !PT ;  /* 0x0000003016137812 */ /* 0x000fc400078e7805 */
[----:B------:R-:W-:Y:S02]  /*0890*/  LOP3.LUT R21, R18, 0x17e, R5, 0x78, !PT ;  /* 0x0000017e12157812 */ /* 0x000fe400078e7805 */
[----:B------:R-:W-:Y:S02]  /*08a0*/  LOP3.LUT R17, R6, 0x40, RZ, 0x3c, !PT ;  /* 0x0000004006117812 */ /* 0x000fe400078e3cff */
[----:B------:R-:W-:Y:S02]  /*08b0*/  MOV R70, 0x3f800000 ;  /* 0x3f80000000467802 */ /* 0x000fe40000000f00 */
[----:B------:R-:W-:Y:S02]  /*08c0*/  MOV R16, RZ ;  /* 0x000000ff00107202 */ /* 0x000fe40000000f00 */
[----:B------:R-:W-:Y:S02]  /*08d0*/  MOV R68, 0x3f800000 ;  /* 0x3f80000000447802 */ /* 0x000fe40000000f00 */
[----:B------:R-:W-:-:S02]  /*08e0*/  LOP3.LUT R22, R12, 0x8, RZ, 0xfc, !PT ;  /* 0x000000080c167812 */ /* 0x000fc400078efcff */
[----:B------:R-:W-:-:S07]  /*08f0*/  LOP3.LUT R18, R19, 0x40, RZ, 0x3c, !PT ;  /* 0x0000004013127812 */ /* 0x000fce00078e3cff */
.L_x_1:
[----:B------:R-:W-:-:S04]  /*0900*/  IMAD.WIDE R32, R20, 0x2, R86 ;  /* 0x0000000214207825 */ /* 0x000fc800078e0256 */
[C---:B------:R-:W-:Y:S02]  /*0910*/  IMAD.WIDE R36, R20.reuse, 0x2, R82 ;  /* 0x0000000214247825 */ /* 0x040fe400078e0252 */
[----:B------:R-:W2:Y:S02]  /*0920*/  LDG.E.U16 R32, desc[UR10][R32.64] ;  /* 0x0000000a20207981 */ /* 0x000ea4000c1e1500 */
[C---:B------:R-:W-:Y:S02]  /*0930*/  IMAD.WIDE R38, R20.reuse, 0x2, R80 ;  /* 0x0000000214267825 */ /* 0x040fe400078e0250 */
[----:B------:R-:W3:Y:S02]  /*0940*/  LDG.E.U16 R36, desc[UR10][R36.64] ;  /* 0x0000000a24247981 */ /* 0x000ee4000c1e1500 */
[----:B------:R-:W-:Y:S02]  /*0950*/  IMAD.WIDE R34, R20, 0x2, R84 ;  /* 0x0000000214227825 */ /* 0x000fe400078e0254 */
[----:B------:R-:W4:Y:S04]  /*0960*/  LDG.E.U16 R38, desc[UR10][R38.64] ;  /* 0x0000000a26267981 */ /* 0x000f28000c1e1500 */
[----:B------:R-:W5:Y:S01]  /*0970*/  LDG.E.U16 R42, desc[UR10][R34.64] ;  /* 0x0000000a222a7981 */ /* 0x000f62000c1e1500 */
[----:B------:R-:W-:Y:S01]  /*0980*/  BAR.SYNC.DEFER_BLOCKING 0x0 ;  /* 0x0000000000007b1d */ /* 0x000fe20000010000 */
[----:B------:R-:W-:-:S04]  /*0990*/  IMAD.WIDE R40, R16, 0x2, R78 ;  /* 0x0000000210287825 */ /* 0x000fc800078e024e */
[----:B------:R-:W-:-:S04]  /*09a0*/  IMAD.WIDE R48, R16, 0x2, R74 ;  /* 0x0000000210307825 */ /* 0x000fc800078e024a */
[----:B------:R-:W-:-:S04]  /*09b0*/  IMAD.WIDE R98, R16, 0x2, R76 ;  /* 0x0000000210627825 */ /* 0x000fc800078e024c */
[----:B------:R-:W-:Y:S01]  /*09c0*/  IMAD.WIDE R50, R16, 0x2, R72 ;  /* 0x0000000210327825 */ /* 0x000fe200078e0248 */
[----:B--2---:R-:W-:Y:S04]  /*09d0*/  STS.U16 [R21+UR6], R32 ;  /* 0x0000002015007988 */ /* 0x004fe80008000406 */
[----:B---3--:R-:W-:Y:S04]  /*09e0*/  STS.U16 [R21+UR6+0x400], R36 ;  /* 0x0004002415007988 */ /* 0x008fe80008000406 */
[----:B----4-:R-:W-:Y:S04]  /*09f0*/  STS.U16 [R21+UR6+0x600], R38 ;  /* 0x0006002615007988 */ /* 0x010fe80008000406 */
[----:B-----5:R-:W-:Y:S01]  /*0a00*/  STS.U16 [R21+UR6+0x200], R42 ;  /* 0x0002002a15007988 */ /* 0x020fe20008000406 */
[----:B------:R-:W-:Y:S06]  /*0a10*/  BAR.SYNC.DEFER_BLOCKING 0x0 ;  /* 0x0000000000007b1d */ /* 0x000fec0000010000 */
[----:B------:R0:W2:Y:S04]  /*0a20*/  LDG.E.U16 R91, desc[UR10][R40.64] ;  /* 0x0000000a285b7981 */ /* 0x0000a8000c1e1500 */
[----:B------:R1:W3:Y:S04]  /*0a30*/  LDG.E.U16 R93, desc[UR10][R48.64] ;  /* 0x0000000a305d7981 */ /* 0x0002e8000c1e1500 */
[----:B------:R-:W4:Y:S04]  /*0a40*/  LDG.E.U16 R98, desc[UR10][R98.64] ;  /* 0x0000000a62627981 */ /* 0x000f28000c1e1500 */
[----:B------:R5:W4:Y:S04]  /*0a50*/  LDG.E.U16 R94, desc[UR10][R50.64] ;  /* 0x0000000a325e7981 */ /* 0x000b28000c1e1500 */
[----:B------:R-:W-:Y:S04]  /*0a60*/  LDSM.16.MT88.4 R32, [R14+0x800] ;  /* 0x000800000e20783b */ /* 0x000fe80000004200 */
[----:B------:R-:W5:Y:S04]  /*0a70*/  LDSM.16.M88.4 R44, [R15+0x200] ;  /* 0x000200000f2c783b */ /* 0x000f680000000200 */
[----:B------:R-:W5:Y:S04]  /*0a80*/  LDSM.16.M88.4 R52, [R15] ;  /* 0x000000000f34783b */ /* 0x000f680000000200 */
[----:B------:R-:W5:Y:S01]  /*0a90*/  LDSM.16.M88.4 R60, [R15+0x400] ;  /* 0x000400000f3c783b */ /* 0x000f620000000200 */
[----:B------:R-:W-:-:S03]  /*0aa0*/  LEA R97, R8, UR4, 0x1 ;  /* 0x0000000408617c11 */ /* 0x000fc6000f8e08ff */
[----:B0-----:R-:W0:Y:S01]  /*0ab0*/  LDSM.16.M88.4 R40, [R15+0x600] ;  /* 0x000600000f28783b */ /* 0x001e220000000200 */
[C---:B-1----:R-:W-:Y:S01]  /*0ac0*/  IADD3 R49, R97.reuse, 0x11, RZ ;  /* 0x0000001161317810 */ /* 0x042fe20007ffe0ff */
[C---:B------:R-:W-:Y:S01]  /*0ad0*/  VIADD R57, R97.reuse, 0x18 ;  /* 0x0000001861397836 */ /* 0x040fe20000000000 */
[----:B------:R-:W-:Y:S01]  /*0ae0*/  BAR.SYNC.DEFER_BLOCKING 0x0 ;  /* 0x0000000000007b1d */ /* 0x000fe20000010000 */
[----:B-----5:R-:W-:Y:S07]  /*0af0*/  HMMA.16816.F32.BF16 R36, R32, R44, RZ ;  /* 0x0000002c2024723c */ /* 0x020fee00000418ff */
[----:B------:R-:W-:-:S05]  /*0b00*/  VIADD R45, R97, 0x10 ;  /* 0x00000010612d7836 */ /* 0x000fca0000000000 */
[-C--:B------:R-:W-:Y:S02]  /*0b10*/  ISETP.GE.AND P2, PT, R12, R45.reuse, PT ;  /* 0x0000002d0c00720c */ /* 0x080fe40003f46270 */
[----:B------:R-:W-:Y:S02]  /*0b20*/  ISETP.GE.AND P4, PT, R22, R45, PT ;  /* 0x0000002d1600720c */ /* 0x000fe40003f86270 */
[----:B------:R-:W-:Y:S01]  /*0b30*/  HMMA.16816.F32.BF16 R44, R32, R46, RZ ;  /* 0x0000002e202c723c */ /* 0x000fe200000418ff */
[-C--:B------:R-:W-:Y:S02]  /*0b40*/  ISETP.GE.AND P6, PT, R12, R49.reuse, PT ;  /* 0x000000310c00720c */ /* 0x080fe40003fc6270 */
[----:B------:R-:W-:Y:S02]  /*0b50*/  ISETP.GE.AND P3, PT, R22, R49, PT ;  /* 0x000000311600720c */ /* 0x000fe40003f66270 */
[----:B------:R-:W-:-:S03]  /*0b60*/  IADD3 R49, R97, 0x19, RZ ;  /* 0x0000001961317810 */ /* 0x000fc60007ffe0ff */
[----:B------:R-:W-:Y:S01]  /*0b70*/  FMUL R36, R36, UR5 ;  /* 0x0000000524247c20 */ /* 0x000fe20008400000 */
[-C--:B------:R-:W-:Y:S01]  /*0b80*/  ISETP.GE.AND P5, PT, R12, R57.reuse, PT ;  /* 0x000000390c00720c */ /* 0x080fe20003fa6270 */
[----:B------:R-:W-:Y:S01]  /*0b90*/  FMUL R38, R38, UR5 ;  /* 0x0000000526267c20 */ /* 0x000fe20008400000 */
[----:B------:R-:W-:Y:S01]  /*0ba0*/  ISETP.GE.AND P1, PT, R22, R57, PT ;  /* 0x000000391600720c */ /* 0x000fe20003f26270 */
[----:B------:R-:W-:Y:S01]  /*0bb0*/  FMUL R37, R37, UR5 ;  /* 0x0000000525257c20 */ /* 0x000fe20008400000 */
[----:B------:R-:W-:Y:S01]  /*0bc0*/  FSEL R71, R36, -INF , P2 ;  /* 0xff80000024477808 */ /* 0x000fe20001000000 */
[----:B------:R-:W-:Y:S01]  /*0bd0*/  VIADD R57, R97, 0x9 ;  /* 0x0000000961397836 */ /* 0x000fe20000000000 */
[-C--:B------:R-:W-:Y:S02]  /*0be0*/  ISETP.GE.AND P0, PT, R12, R49.reuse, PT ;  /* 0x000000310c00720c */ /* 0x080fe40003f06270 */
[----:B------:R-:W-:Y:S02]  /*0bf0*/  ISETP.GE.AND P2, PT, R22, R49, PT ;  /* 0x000000311600720c */ /* 0x000fe40003f46270 */
[----:B------:R-:W-:Y:S01]  /*0c00*/  HMMA.16816.F32.BF16 R48, R32, R54, RZ ;  /* 0x000000362030723c */ /* 0x000fe200000418ff */
[----:B------:R-:W-:-:S02]  /*0c10*/  FSEL R88, R38, -INF , P4 ;  /* 0xff80000026587808 */ /* 0x000fc40002000000 */
[----:B------:R-:W-:Y:S02]  /*0c20*/  FSEL R89, R37, -INF , P6 ;  /* 0xff80000025597808 */ /* 0x000fe40003000000 */
[-C--:B------:R-:W-:Y:S02]  /*0c30*/  ISETP.GE.AND P4, PT, R12, R57.reuse, PT ;  /* 0x000000390c00720c */ /* 0x080fe40003f86270 */
[----:B------:R-:W-:Y:S02]  /*0c40*/  ISETP.GE.AND P6, PT, R22, R57, PT ;  /* 0x000000391600720c */ /* 0x000fe40003fc6270 */
[----:B------:R-:W-:Y:S01]  /*0c50*/  HMMA.16816.F32.BF16 R56, R32, R60, RZ ;  /* 0x0000003c2038723c */ /* 0x000fe200000418ff */
[----:B------:R-:W-:Y:S01]  /*0c60*/  FMUL R39, R39, UR5 ;  /* 0x0000000527277c20 */ /* 0x000fe20008400000 */
[----:B------:R-:W-:-:S04]  /*0c70*/  FMUL R44, R44, UR5 ;  /* 0x000000052c2c7c20 */ /* 0x000fc80008400000 */
[C---:B------:R-:W-:Y:S01]  /*0c80*/  HMMA.16816.F32.BF16 R60, R32.reuse, R62, RZ ;  /* 0x0000003e203c723c */ /* 0x040fe200000418ff */
[----:B------:R-:W-:Y:S01]  /*0c90*/  LOP3.LUT R37, R97, 0x21, RZ, 0xfc, !PT ;  /* 0x0000002161257812 */ /* 0x000fe200078efcff */
[----:B------:R-:W-:Y:S01]  /*0ca0*/  FMUL R46, R46, UR5 ;  /* 0x000000052e2e7c20 */ /* 0x000fe20008400000 */
[----:B------:R-:W-:Y:S01]  /*0cb0*/  FSEL R90, R39, -INF , P3 ;  /* 0xff800000275a7808 */ /* 0x000fe20001800000 */
[----:B------:R-:W-:Y:S02]  /*0cc0*/  FMUL R45, R45, UR5 ;  /* 0x000000052d2d7c20 */ /* 0x000fe40008400000 */
[----:B0-----:R-:W-:Y:S01]  /*0cd0*/  HMMA.16816.F32.BF16 R64, R32, R40, RZ ;  /* 0x000000282040723c */ /* 0x001fe200000418ff */
[----:B------:R-:W-:-:S05]  /*0ce0*/  ISETP.GE.AND P3, PT, R22, R37, PT ;  /* 0x000000251600720c */ /* 0x000fca0003f66270 */
[----:B------:R-:W-:Y:S01]  /*0cf0*/  HMMA.16816.F32.BF16 R52, R32, R52, RZ ;  /* 0x000000342034723c */ /* 0x000fe200000418ff */
[----:B------:R-:W-:Y:S01]  /*0d00*/  FSEL R46, R46, -INF , P1 ;  /* 0xff8000002e2e7808 */ /* 0x000fe20000800000 */
[----:B------:R-:W-:-:S04]  /*0d10*/  FMUL R47, R47, UR5 ;  /* 0x000000052f2f7c20 */ /* 0x000fc80008400000 */
[----:B------:R-:W-:Y:S01]  /*0d20*/  HMMA.16816.F32.BF16 R32, R32, R42, RZ ;  /* 0x0000002a2020723c */ /* 0x000fe200000418ff */
[----:B------:R-:W-:Y:S01]  /*0d30*/  FMUL R39, R49, UR5 ;  /* 0x0000000531277c20 */ /* 0x000fe20008400000 */
[----:B------:R-:W-:Y:S01]  /*0d40*/  FMUL R36, R51, UR5 ;  /* 0x0000000533247c20 */ /* 0x000fe20008400000 */
[----:B------:R-:W-:Y:S01]  /*0d50*/  FSEL R92, R47, -INF , P2 ;  /* 0xff8000002f5c7808 */ /* 0x000fe20001000000 */
[----:B------:R-:W-:Y:S02]  /*0d60*/  FMUL R51, R57, UR5 ;  /* 0x0000000539337c20 */ /* 0x000fe40008400000 */
[----:B------:R-:W-:Y:S01]  /*0d70*/  FSEL R39, R39, -INF , P4 ;  /* 0xff80000027277808 */ /* 0x000fe20002000000 */
[----:B------:R-:W-:Y:S01]  /*0d80*/  FMUL R59, R59, UR5 ;  /* 0x000000053b3b7c20 */ /* 0x000fe20008400000 */
[----:B------:R-:W-:Y:S01]  /*0d90*/  FSEL R36, R36, -INF , P6 ;  /* 0xff80000024247808 */ /* 0x000fe20003000000 */
[----:B------:R-:W-:Y:S01]  /*0da0*/  FMUL R100, R62, UR5 ;  /* 0x000000053e647c20 */ /* 0x000fe20008400000 */
[----:B------:R-:W-:-:S02]  /*0db0*/  FMUL R63, R63, UR5 ;  /* 0x000000053f3f7c20 */ /* 0x000fc40008400000 */
[----:B------:R-:W-:Y:S01]  /*0dc0*/  FSEL R62, R59, -INF , P3 ;  /* 0xff8000003b3e7808 */ /* 0x000fe20001800000 */
[----:B------:R-:W-:Y:S01]  /*0dd0*/  FMUL R67, R67, UR5 ;  /* 0x0000000543437c20 */ /* 0x000fe20008400000 */
[----:B------:R-:W-:Y:S01]  /*0de0*/  FMUL R102, R66, UR5 ;  /* 0x0000000542667c20 */ /* 0x000fe20008400000 */
[----:B------:R-:W-:-:S09]  /*0df0*/  FMUL R40, R50, UR5 ;  /* 0x0000000532287c20 */ /* 0x000fd20008400000 */
[----:B------:R-:W-:Y:S01]  /*0e00*/  FMUL R104, R34, UR5 ;  /* 0x0000000522687c20 */ /* 0x000fe20008400000 */
[----:B------:R-:W-:Y:S01]  /*0e10*/  FMUL R34, R54, UR5 ;  /* 0x0000000536227c20 */ /* 0x000fe20008400000 */
[----:B------:R-:W-:Y:S01]  /*0e20*/  FMUL R38, R55, UR5 ;  /* 0x0000000537267c20 */ /* 0x000fe20008400000 */
[----:B------:R-:W-:Y:S01]  /*0e30*/  IADD3 R41, R97, 0x8, RZ ;  /* 0x0000000861297810 */ /* 0x000fe20007ffe0ff */
[----:B------:R-:W-:Y:S01]  /*0e40*/  FMUL R42, R53, UR5 ;  /* 0x00000005352a7c20 */ /* 0x000fe20008400000 */
        /* <DEDUP_REMOVED lines=8> */
[----:B--2---:R0:W-:Y:S04]  /*0ed0*/  STS.U16 [R6+UR6], R91 ;  /* 0x0000005b06007988 */ /* 0x0041e80008000406 */
[----:B---3--:R1:W-:Y:S01]  /*0ee0*/  STS.U16 [R6+UR6+0x400], R93 ;  /* 0x0004005d06007988 */ /* 0x0083e20008000406 */
[----:B0-----:R-:W-:-:S02]  /*0ef0*/  FSEL R91, R44, -INF , P5 ;  /* 0xff8000002c5b7808 */ /* 0x001fc40002800000 */
[----:B------:R-:W-:Y:S02]  /*0f00*/  ISETP.GE.AND P5, PT, R12, R37, PT ;  /* 0x000000250c00720c */ /* 0x000fe40003fa6270 */
[----:B------:R-:W-:Y:S02]  /*0f10*/  LOP3.LUT R37, R97, 0x28, RZ, 0xfc, !PT ;  /* 0x0000002861257812 */ /* 0x000fe400078efcff */
[----:B-1----:R-:W-:Y:S02]  /*0f20*/  FSEL R93, R45, -INF , P0 ;  /* 0xff8000002d5d7808 */ /* 0x002fe40000000000 */
[-C--:B------:R-:W-:Y:S02]  /*0f30*/  ISETP.GE.AND P1, PT, R22, R37.reuse, PT ;  /* 0x000000251600720c */ /* 0x080fe40003f26270 */
[----:B------:R-:W-:Y:S02]  /*0f40*/  ISETP.GE.AND P0, PT, R12, R37, PT ;  /* 0x000000250c00720c */ /* 0x000fe40003f06270 */
[----:B------:R-:W-:-:S04]  /*0f50*/  LOP3.LUT R37, R97, 0x29, RZ, 0xfc, !PT ;  /* 0x0000002961257812 */ /* 0x000fc800078efcff */
[-C--:B------:R-:W-:Y:S02]  /*0f60*/  ISETP.GE.AND P2, PT, R22, R37.reuse, PT ;  /* 0x000000251600720c */ /* 0x080fe40003f46270 */
[----:B------:R-:W-:Y:S02]  /*0f70*/  ISETP.GE.AND P4, PT, R12, R37, PT ;  /* 0x000000250c00720c */ /* 0x000fe40003f86270 */
[----:B------:R-:W-:Y:S02]  /*0f80*/  LOP3.LUT R37, R97, 0x30, RZ, 0xfc, !PT ;  /* 0x0000003061257812 */ /* 0x000fe400078efcff */
[----:B------:R-:W-:Y:S02]  /*0f90*/  FSEL R51, R51, -INF , P5 ;  /* 0xff80000033337808 */ /* 0x000fe40002800000 */
[-C--:B------:R-:W-:Y:S02]  /*0fa0*/  ISETP.GE.AND P6, PT, R22, R37.reuse, PT ;  /* 0x000000251600720c */ /* 0x080fe40003fc6270 */
[----:B------:R-:W-:-:S02]  /*0fb0*/  ISETP.GE.AND P5, PT, R12, R37, PT ;  /* 0x000000250c00720c */ /* 0x000fc40003fa6270 */
[C---:B------:R-:W-:Y:S02]  /*0fc0*/  LOP3.LUT R37, R97.reuse, 0x31, RZ, 0xfc, !PT ;  /* 0x0000003161257812 */ /* 0x040fe400078efcff */
[----:B------:R-:W-:Y:S02]  /*0fd0*/  FSEL R100, R100, -INF , P1 ;  /* 0xff80000064647808 */ /* 0x000fe40000800000 */
[-C--:B------:R-:W-:Y:S02]  /*0fe0*/  ISETP.GE.AND P3, PT, R22, R37.reuse, PT ;  /* 0x000000251600720c */ /* 0x080fe40003f66270 */
[----:B------:R-:W-:Y:S02]  /*0ff0*/  ISETP.GE.AND P1, PT, R12, R37, PT ;  /* 0x000000250c00720c */ /* 0x000fe40003f26270 */
[----:B------:R-:W-:Y:S02]  /*1000*/  LOP3.LUT R37, R97, 0x38, RZ, 0xfc, !PT ;  /* 0x0000003861257812 */ /* 0x000fe400078efcff */
[----:B------:R-:W-:-:S02]  /*1010*/  FSEL R66, R63, -INF , P2 ;  /* 0xff8000003f427808 */ /* 0x000fc40001000000 */
[----:B------:R-:W-:Y:S02]  /*1020*/  ISETP.GE.AND P2, PT, R22, R37, PT ;  /* 0x000000251600720c */ /* 0x000fe40003f46270 */
[----:B------:R-:W-:Y:S02]  /*1030*/  FSEL R54, R67, -INF , P3 ;  /* 0xff80000043367808 */ /* 0x000fe40001800000 */
[----:B------:R-:W-:Y:S02]  /*1040*/  FSEL R102, R102, -INF , P6 ;  /* 0xff80000066667808 */ /* 0x000fe40003000000 */
[----:B------:R-:W-:Y:S02]  /*1050*/  ISETP.GE.AND P3, PT, R22, R97, PT ;  /* 0x000000611600720c */ /* 0x000fe40003f66270 */
[----:B------:R-:W-:Y:S01]  /*1060*/  ISETP.GE.AND P6, PT, R12, R37, PT ;  /* 0x000000250c00720c */ /* 0x000fe20003fc6270 */
[----:B------:R-:W-:Y:S01]  /*1070*/  FMUL R37, R52, UR5 ;  /* 0x0000000534257c20 */ /* 0x000fe20008400000 */
[----:B------:R-:W-:-:S02]  /*1080*/  FSEL R104, R104, -INF , P2 ;  /* 0xff80000068687808 */ /* 0x000fc40001000000 */
[-C--:B------:R-:W-:Y:S02]  /*1090*/  ISETP.GE.AND P2, PT, R12, R97.reuse, PT ;  /* 0x000000610c00720c */ /* 0x080fe40003f46270 */
[----:B------:R-:W-:Y:S02]  /*10a0*/  FSEL R34, R34, -INF , P3 ;  /* 0xff80000022227808 */ /* 0x000fe40001800000 */
[-C--:B------:R-:W-:Y:S02]  /*10b0*/  ISETP.GT.AND P3, PT, R22, R97.reuse, PT ;  /* 0x000000611600720c */ /* 0x080fe40003f64270 */
[----:B------:R-:W-:Y:S02]  /*10c0*/  FSEL R37, R37, -INF , P2 ;  /* 0xff80000025257808 */ /* 0x000fe40001000000 */
[----:B------:R-:W-:Y:S02]  /*10d0*/  FSEL R40, R40, -INF , P2 ;  /* 0xff80000028287808 */ /* 0x000fe40001000000 */
[----:B------:R-:W-:-:S02]  /*10e0*/  ISETP.GT.AND P2, PT, R12, R97, PT ;  /* 0x000000610c00720c */ /* 0x000fc40003f44270 */
[----:B------:R-:W-:Y:S02]  /*10f0*/  FSEL R38, R38, -INF , P3 ;  /* 0xff80000026267808 */ /* 0x000fe40001800000 */
[----:B------:R-:W-:Y:S01]  /*1100*/  ISETP.GE.AND P3, PT, R12, R41, PT ;  /* 0x000000290c00720c */ /* 0x000fe20003f66270 */
[----:B------:R-:W-:Y:S01]  /*1110*/  FMUL R41, R48, UR5 ;  /* 0x0000000530297c20 */ /* 0x000fe20008400000 */
[----:B------:R-:W-:Y:S02]  /*1120*/  FSEL R42, R42, -INF , P2 ;  /* 0xff8000002a2a7808 */ /* 0x000fe40001000000 */
[----:B------:R-:W-:Y:S02]  /*1130*/  FMNMX R43, R34, R38, !PT ;  /* 0x00000026222b7209 */ /* 0x000fe40007800000 */
[----:B------:R-:W-:Y:S02]  /*1140*/  FSEL R41, R41, -INF , P3 ;  /* 0xff80000029297808 */ /* 0x000fe40001800000 */
[----:B------:R-:W-:-:S02]  /*1150*/  FMNMX R44, R37, R42, !PT ;  /* 0x0000002a252c7209 */ /* 0x000fc40007800000 */
[----:B------:R-:W-:Y:S02]  /*1160*/  FMNMX R45, R40, R43, !PT ;  /* 0x0000002b282d7209 */ /* 0x000fe40007800000 */
[----:B------:R-:W-:Y:S02]  /*1170*/  FMNMX R44, R41, R44, !PT ;  /* 0x0000002c292c7209 */ /* 0x000fe40007800000 */
[----:B------:R-:W-:Y:S02]  /*1180*/  LOP3.LUT R43, R97, 0x39, RZ, 0xfc, !PT ;  /* 0x00000039612b7812 */ /* 0x000fe400078efcff */
[----:B------:R-:W-:Y:S02]  /*1190*/  FMNMX R45, R36, R45, !PT ;  /* 0x0000002d242d7209 */ /* 0x000fe40007800000 */
[----:B------:R-:W-:Y:S02]  /*11a0*/  FMNMX R44, R39, R44, !PT ;  /* 0x0000002c272c7209 */ /* 0x000fe40007800000 */
[----:B------:R-:W-:-:S02]  /*11b0*/  ISETP.GE.AND P2, PT, R22, R43, PT ;  /* 0x0000002b1600720c */ /* 0x000fc40003f46270 */
[----:B------:R-:W-:Y:S02]  /*11c0*/  FMNMX R45, R88, R45, !PT ;  /* 0x0000002d582d7209 */ /* 0x000fe40007800000 */
[----:B------:R-:W-:Y:S02]  /*11d0*/  LOP3.LUT R97, R97, 0x20, RZ, 0xfc, !PT ;  /* 0x0000002061617812 */ /* 0x000fe400078efcff */
[----:B------:R-:W-:Y:S02]  /*11e0*/  FMNMX R44, R71, R44, !PT ;  /* 0x0000002c472c7209 */ /* 0x000fe40007800000 */
[----:B------:R-:W-:Y:S02]  /*11f0*/  FSEL R48, R35, -INF , P2 ;  /* 0xff80000023307808 */ /* 0x000fe40001000000 */
[----:B------:R-:W-:Y:S02]  /*1200*/  FMNMX R45, R90, R45, !PT ;  /* 0x0000002d5a2d7209 */ /* 0x000fe40007800000 */
[----:B------:R-:W-:-:S02]  /*1210*/  ISETP.GE.AND P2, PT, R22, R97, PT ;  /* 0x000000611600720c */ /* 0x000fc40003f46270 */
[----:B------:R-:W-:Y:S02]  /*1220*/  FMNMX R44, R89, R44, !PT ;  /* 0x0000002c592c7209 */ /* 0x000fe40007800000 */
[----:B------:R-:W-:Y:S02]  /*1230*/  FMNMX R45, R46, R45, !PT ;  /* 0x0000002d2e2d7209 */ /* 0x000fe40007800000 */
[----:B------:R-:W-:Y:S02]  /*1240*/  FSEL R50, R50, -INF , P2 ;  /* 0xff80000032327808 */ /* 0x000fe40001000000 */
[----:B------:R-:W-:Y:S02]  /*1250*/  ISETP.GE.AND P2, PT, R12, R97, PT ;  /* 0x000000610c00720c */ /* 0x000fe40003f46270 */
[----:B------:R-:W-:Y:S02]  /*1260*/  FMNMX R44, R91, R44, !PT ;  /* 0x0000002c5b2c7209 */ /* 0x000fe40007800000 */
[----:B------:R-:W-:-:S02]  /*1270*/  FMNMX R45, R92, R45, !PT ;  /* 0x0000002d5c2d7209 */ /* 0x000fc40007800000 */
[----:B------:R-:W-:Y:S02]  /*1280*/  FSEL R55, R55, -INF , P2 ;  /* 0xff80000037377808 */ /* 0x000fe40001000000 */
[----:B------:R-:W-:Y:S02]  /*1290*/  FMNMX R44, R93, R44, !PT ;  /* 0x0000002c5d2c7209 */ /* 0x000fe40007800000 */
[----:B------:R-:W-:Y:S02]  /*12a0*/  FMNMX R45, R50, R45, !PT ;  /* 0x0000002d322d7209 */ /* 0x000fe40007800000 */
[----:B------:R-:W-:Y:S02]  /*12b0*/  FMNMX R44, R55, R44, !PT ;  /* 0x0000002c372c7209 */ /* 0x000fe40007800000 */
[----:B------:R-:W-:Y:S02]  /*12c0*/  FMNMX R45, R62, R45, !PT ;  /* 0x0000002d3e2d7209 */ /* 0x000fe40007800000 */
[----:B------:R-:W-:-:S02]  /*12d0*/  FSEL R57, R57, -INF , P0 ;  /* 0xff80000039397808 */ /* 0x000fc40000000000 */
[----:B------:R-:W-:Y:S01]  /*12e0*/  FMNMX R44, R51, R44, !PT ;  /* 0x0000002c332c7209 */ /* 0x000fe20007800000 */
[----:B------:R-:W-:Y:S01]  /*12f0*/  FMUL R63, R64, UR5 ;  /* 0x00000005403f7c20 */ /* 0x000fe20008400000 */
[----:B------:R-:W-:Y:S02]  /*1300*/  FMNMX R45, R100, R45, !PT ;  /* 0x0000002d642d7209 */ /* 0x000fe40007800000 */
[----:B------:R-:W-:Y:S02]  /*1310*/  FSEL R61, R61, -INF , P4 ;  /* 0xff8000003d3d7808 */ /* 0x000fe40002000000 */
[----:B------:R-:W-:Y:S02]  /*1320*/  FMNMX R44, R57, R44, !PT ;  /* 0x0000002c392c7209 */ /* 0x000fe40007800000 */
[----:B------:R-:W-:Y:S02]  /*1330*/  FMNMX R45, R66, R45, !PT ;  /* 0x0000002d422d7209 */ /* 0x000fe40007800000 */
[----:B------:R-:W-:-:S02]  /*1340*/  FSEL R63, R63, -INF , P5 ;  /* 0xff8000003f3f7808 */ /* 0x000fc40002800000 */
[----:B------:R-:W-:Y:S02]  /*1350*/  FMNMX R44, R61, R44, !PT ;  /* 0x0000002c3d2c7209 */ /* 0x000fe40007800000 */
[----:B------:R-:W-:Y:S02]  /*1360*/  FMNMX R45, R102, R45, !PT ;  /* 0x0000002d662d7209 */ /* 0x000fe40007800000 */
[----:B------:R-:W-:Y:S02]  /*1370*/  FSEL R65, R65, -INF , P1 ;  /* 0xff80000041417808 */ /* 0x000fe40000800000 */
[----:B------:R-:W-:Y:S02]  /*1380*/  FMNMX R44, R63, R44, !PT ;  /* 0x0000002c3f2c7209 */ /* 0x000fe40007800000 */
[----:B------:R-:W-:Y:S02]  /*1390*/  FMNMX R45, R54, R45, !PT ;  /* 0x0000002d362d7209 */ /* 0x000fe40007800000 */
[----:B------:R-:W-:-:S02]  /*13a0*/  ISETP.GE.AND P3, PT, R12, R43, PT ;  /* 0x0000002b0c00720c */ /* 0x000fc40003f66270 */
[----:B------:R-:W-:Y:S02]  /*13b0*/  FSEL R59, R32, -INF , P6 ;  /* 0xff800000203b7808 */ /* 0x000fe40003000000 */
[----:B------:R-:W-:Y:S02]  /*13c0*/  FMNMX R44, R65, R44, !PT ;  /* 0x0000002c412c7209 */ /* 0x000fe40007800000 */
[----:B------:R-:W-:Y:S02]  /*13d0*/  FMNMX R45, R104, R45, !PT ;  /* 0x0000002d682d7209 */ /* 0x000fe40007800000 */
[----:B------:R-:W-:Y:S02]  /*13e0*/  FSEL R53, R33, -INF , P3 ;  /* 0xff80000021357808 */ /* 0x000fe40001800000 */
[----:B------:R-:W-:Y:S02]  /*13f0*/  FMNMX R44, R59, R44, !PT ;  /* 0x0000002c3b2c7209 */ /* 0x000fe40007800000 */
[----:B------:R-:W-:-:S02]  /*1400*/  FMNMX R45, R48, R45, !PT ;  /* 0x0000002d302d7209 */ /* 0x000fc40007800000 */
[----:B------:R-:W-:-:S03]  /*1410*/  FMNMX R44, R53, R44, !PT ;  /* 0x0000002c352c7209 */ /* 0x000fc60007800000 */
[----:B------:R-:W0:Y:S04]  /*1420*/  SHFL.BFLY PT, R52, R45, 0x2, 0x1f ;  /* 0x0c401f002d347f89 */ /* 0x000e2800000e0000 */
[----:B------:R-:W1:Y:S01]  /*1430*/  SHFL.BFLY PT, R33, R44, 0x2, 0x1f ;  /* 0x0c401f002c217f89 */ /* 0x000e6200000e0000 */
[----:B0-----:R-:W-:Y:S02]  /*1440*/  FMNMX R52, R45, R52, !PT ;  /* 0x000000342d347209 */ /* 0x001fe40007800000 */
[----:B-1----:R-:W-:-:S03]  /*1450*/  FMNMX R33, R44, R33, !PT ;  /* 0x000000212c217209 */ /* 0x002fc60007800000 */
[----:B------:R-:W0:Y:S04]  /*1460*/  SHFL.BFLY PT, R35, R52, 0x1, 0x1f ;  /* 0x0c201f0034237f89 */ /* 0x000e2800000e0000 */
[----:B------:R-:W1:Y:S04]  /*1470*/  SHFL.BFLY PT, R32, R33, 0x1, 0x1f ;  /* 0x0c201f0021207f89 */ /* 0x000e6800000e0000 */
[----:B----4-:R-:W-:Y:S04]  /*1480*/  STS.U16 [R17+UR6+0x200], R98 ;  /* 0x0002006211007988 */ /* 0x010fe80008000406 */
[----:B------:R-:W-:Y:S01]  /*1490*/  STS.U16 [R17+UR6+0x600], R94 ;  /* 0x0006005e11007988 */ /* 0x000fe20008000406 */
[----:B0-----:R-:W-:-:S02]  /*14a0*/  FMNMX R35, R52, R35, !PT ;  /* 0x0000002334237209 */ /* 0x001fc40007800000 */
[----:B-1----:R-:W-:Y:S02]  /*14b0*/  FMNMX R32, R33, R32, !PT ;  /* 0x0000002021207209 */ /* 0x002fe40007800000 */
[----:B------:R-:W-:Y:S02]  /*14c0*/  FMNMX R45, R35, R96, !PT ;  /* 0x00000060232d7209 */ /* 0x000fe40007800000 */
[----:B------:R-:W-:-:S03]  /*14d0*/  FMNMX R44, R32, R95, !PT ;  /* 0x0000005f202c7209 */ /* 0x000fc60007800000 */
[--C-:B------:R-:W-:Y:S01]  /*14e0*/  FADD R34, R34, -R45.reuse ;  /* 0x8000002d22227221 */ /* 0x100fe20000000000 */
[----:B------:R-:W-:Y:S01]  /*14f0*/  FADD R38, R38, -R45 ;  /* 0x8000002d26267221 */ /* 0x000fe20000000000 */
[----:B------:R-:W-:Y:S01]  /*1500*/  FADD R32, -R44, R95 ;  /* 0x0000005f2c207221 */ /* 0x000fe20000000100 */
[----:B------:R-:W-:Y:S01]  /*1510*/  FADD R33, -R45, R96 ;  /* 0x000000602d217221 */ /* 0x000fe20000000100 */
[----:B------:R-:W-:Y:S01]  /*1520*/  FMUL R34, R34, 1.4426950216293334961 ;  /* 0x3fb8aa3b22227820 */ /* 0x000fe20000400000 */
[----:B------:R-:W-:Y:S01]  /*1530*/  FMUL R38, R38, 1.4426950216293334961 ;  /* 0x3fb8aa3b26267820 */ /* 0x000fe20000400000 */
[----:B------:R-:W-:Y:S01]  /*1540*/  FMUL R49, R32, 1.4426950216293334961 ;  /* 0x3fb8aa3b20317820 */ /* 0x000fe20000400000 */
[----:B------:R-:W-:Y:S02]  /*1550*/  FMUL R33, R33, 1.4426950216293334961 ;  /* 0x3fb8aa3b21217820 */ /* 0x000fe40000400000 */
[----:B------:R-:W-:Y:S08]  /*1560*/  MUFU.EX2 R35, R38 ;  /* 0x0000002600237308 */ /* 0x000ff00000000800 */
[----:B------:R-:W0:Y:S08]  /*1570*/  MUFU.EX2 R34, R34 ;  /* 0x0000002200227308 */ /* 0x000e300000000800 */
[----:B------:R-:W1:Y:S08]  /*1580*/  MUFU.EX2 R47, R33 ;  /* 0x00000021002f7308 */ /* 0x000e700000000800 */
[----:B------:R-:W2:Y:S01]  /*1590*/  MUFU.EX2 R49, R49 ;  /* 0x0000003100317308 */ /* 0x000ea20000000800 */
[----:B------:R-:W-:Y:S01]  /*15a0*/  FADD R40, R40, -R45 ;  /* 0x8000002d28287221 */ /* 0x000fe20000000000 */
[--C-:B------:R-:W-:Y:S01]  /*15b0*/  FADD R42, R42, -R44.reuse ;  /* 0x8000002c2a2a7221 */ /* 0x100fe20000000000 */
[--C-:B------:R-:W-:Y:S01]  /*15c0*/  FADD R41, R41, -R44.reuse ;  /* 0x8000002c29297221 */ /* 0x100fe20000000000 */
[----:B------:R-:W-:Y:S01]  /*15d0*/  FADD R37, R37, -R44 ;  /* 0x8000002c25257221 */ /* 0x000fe20000000000 */
[----:B------:R-:W-:Y:S01]  /*15e0*/  FMUL R40, R40, 1.4426950216293334961 ;  /* 0x3fb8aa3b28287820 */ /* 0x000fe20000400000 */
[----:B------:R-:W-:Y:S01]  /*15f0*/  FMUL R42, R42, 1.4426950216293334961 ;  /* 0x3fb8aa3b2a2a7820 */ /* 0x000fe20000400000 */
[----:B------:R-:W-:Y:S01]  /*1600*/  FMUL R41, R41, 1.4426950216293334961 ;  /* 0x3fb8aa3b29297820 */ /* 0x000fe20000400000 */
[----:B------:R-:W-:Y:S01]  /*1610*/  FMUL R56, R37, 1.4426950216293334961 ;  /* 0x3fb8aa3b25387820 */ /* 0x000fe20000400000 */
[----:B------:R2:W-:Y:S01]  /*1620*/  MUFU.EX2 R52, R40 ;  /* 0x0000002800347308 */ /* 0x0005e20000000800 */
[----:B0-----:R-:W-:Y:S01]  /*1630*/  FADD R97, R34, R35 ;  /* 0x0000002322617221 */ /* 0x001fe20000000000 */
[----:B------:R-:W-:Y:S01]  /*1640*/  F2FP.BF16.F32.PACK_AB R37, R35, R34 ;  /* 0x000000222325723e */ /* 0x000fe200000010ff */
[----:B------:R-:W-:Y:S01]  /*1650*/  BAR.SYNC.DEFER_BLOCKING 0x0 ;  /* 0x0000000000007b1d */ /* 0x000fe20000010000 */
[----:B-1----:R-:W-:-:S05]  /*1660*/  FMUL R43, R47, R27 ;  /* 0x0000001b2f2b7220 */ /* 0x002fca0000400000 */
[----:B------:R0:W-:Y:S01]  /*1670*/  MUFU.EX2 R99, R42 ;  /* 0x0000002a00637308 */ /* 0x0001e20000000800 */
[----:B--2---:R-:W-:-:S07]  /*1680*/  FMUL R40, R49, R24 ;  /* 0x0000001831287220 */ /* 0x004fce0000400000 */
[----:B------:R1:W-:Y:S01]  /*1690*/  MUFU.EX2 R58, R41 ;  /* 0x00000029003a7308 */ /* 0x0003e20000000800 */
[----:B0-----:R-:W-:Y:S01]  /*16a0*/  FMUL R42, R47, R26 ;  /* 0x0000001a2f2a7220 */ /* 0x001fe20000400000 */
[----:B------:R-:W-:Y:S01]  /*16b0*/  FADD R39, R39, -R44 ;  /* 0x8000002c27277221 */ /* 0x000fe20000000000 */
[----:B-1----:R-:W-:Y:S01]  /*16c0*/  FMUL R41, R49, R25 ;  /* 0x0000001931297220 */ /* 0x002fe20000400000 */
[----:B------:R-:W0:Y:S04]  /*16d0*/  LDSM.16.M88.4 R32, [R19+UR6] ;  /* 0x000000061320783b */ /* 0x000e280008000200 */
[----:B------:R-:W1:Y:S01]  /*16e0*/  LDSM.16.M88.4 R24, [R19+UR6+0x400] ;  /* 0x000400061318783b */ /* 0x000e620008000200 */
[----:B------:R-:W-:Y:S01]  /*16f0*/  FADD R36, R36, -R45 ;  /* 0x8000002d24247221 */ /* 0x000fe20000000000 */
[----:B------:R-:W-:-:S03]  /*1700*/  FMUL R95, R39, 1.4426950216293334961 ;  /* 0x3fb8aa3b275f7820 */ /* 0x000fc60000400000 */
[----:B------:R-:W-:Y:S01]  /*1710*/  FMUL R36, R36, 1.4426950216293334961 ;  /* 0x3fb8aa3b24247820 */ /* 0x000fe20000400000 */
[----:B------:R-:W2:Y:S08]  /*1720*/  MUFU.EX2 R56, R56 ;  /* 0x0000003800387308 */ /* 0x000eb00000000800 */
[----:B------:R2:W3:Y:S08]  /*1730*/  MUFU.EX2 R67, R36 ;  /* 0x0000002400437308 */ /* 0x0004f00000000800 */
[----:B------:R-:W4:Y:S01]  /*1740*/  MUFU.EX2 R95, R95 ;  /* 0x0000005f005f7308 */ /* 0x000f220000000800 */
[C---:B------:R-:W-:Y:S01]  /*1750*/  FMUL R30, R47.reuse, R30 ;  /* 0x0000001e2f1e7220 */ /* 0x040fe20000400000 */
[----:B------:R-:W-:Y:S01]  /*1760*/  FMUL R31, R47, R31 ;  /* 0x0000001f2f1f7220 */ /* 0x000fe20000400000 */
[C---:B------:R-:W-:Y:S01]  /*1770*/  FMUL R28, R49.reuse, R28 ;  /* 0x0000001c311c7220 */ /* 0x040fe20000400000 */
[----:B------:R-:W-:Y:S01]  /*1780*/  FMUL R29, R49, R29 ;  /* 0x0000001d311d7220 */ /* 0x000fe20000400000 */
[----:B--2---:R-:W-:-:S02]  /*1790*/  F2FP.BF16.F32.PACK_AB R36, R99, R56 ;  /* 0x000000386324723e */ /* 0x004fc400000010ff */
[----:B---3--:R-:W-:Y:S02]  /*17a0*/  F2FP.BF16.F32.PACK_AB R39, R67, R52 ;  /* 0x000000344327723e */ /* 0x008fe400000010ff */
[----:B----4-:R-:W-:Y:S01]  /*17b0*/  F2FP.BF16.F32.PACK_AB R38, R95, R58 ;  /* 0x0000003a5f26723e */ /* 0x010fe200000010ff */
[----:B------:R-:W-:-:S06]  /*17c0*/  FADD R88, R88, -R45 ;  /* 0x8000002d58587221 */ /* 0x000fcc0000000000 */
[C---:B0-----:R-:W-:Y:S06]  /*17d0*/  HMMA.16816.F32.BF16 R28, R36.reuse, R32, R28 ;  /* 0x00000020241c723c */ /* 0x041fec000004181c */
[----:B-1----:R-:W-:Y:S01]  /*17e0*/  HMMA.16816.F32.BF16 R36, R36, R24, R40 ;  /* 0x000000182424723c */ /* 0x002fe20000041828 */
[----:B------:R-:W-:-:S06]  /*17f0*/  FADD R90, R90, -R45 ;  /* 0x8000002d5a5a7221 */ /* 0x000fcc0000000000 */
[----:B------:R-:W-:Y:S01]  /*1800*/  FADD R25, R48, -R45 ;  /* 0x8000002d30197221 */ /* 0x000fe20000000000 */
[----:B------:R-:W-:-:S03]  /*1810*/  FMUL R41, R88, 1.4426950216293334961 ;  /* 0x3fb8aa3b58297820 */ /* 0x000fc60000400000 */
[----:B------:R-:W-:Y:S01]  /*1820*/  FMUL R33, R25, 1.4426950216293334961 ;  /* 0x3fb8aa3b19217820 */ /* 0x000fe20000400000 */
[--C-:B------:R-:W-:Y:S01]  /*1830*/  FADD R25, R71, -R44.reuse ;  /* 0x8000002c47197221 */ /* 0x100fe20000000000 */
[--C-:B------:R-:W-:Y:S01]  /*1840*/  FADD R89, R89, -R44.reuse ;  /* 0x8000002c59597221 */ /* 0x100fe20000000000 */
[----:B------:R-:W-:Y:S01]  /*1850*/  FMUL R32, R90, 1.4426950216293334961 ;  /* 0x3fb8aa3b5a207820 */ /* 0x000fe20000400000 */
[--C-:B------:R-:W-:Y:S01]  /*1860*/  FADD R46, R46, -R45.reuse ;  /* 0x8000002d2e2e7221 */ /* 0x100fe20000000000 */
[----:B------:R-:W-:Y:S01]  /*1870*/  FMUL R25, R25, 1.4426950216293334961 ;  /* 0x3fb8aa3b19197820 */ /* 0x000fe20000400000 */
[--C-:B------:R-:W-:Y:S01]  /*1880*/  FADD R62, R62, -R45.reuse ;  /* 0x8000002d3e3e7221 */ /* 0x100fe20000000000 */
[--C-:B------:R-:W-:Y:S01]  /*1890*/  FADD R91, R91, -R44.reuse ;  /* 0x8000002c5b5b7221 */ /* 0x100fe20000000000 */
[----:B------:R-:W-:Y:S01]  /*18a0*/  MUFU.EX2 R41, R41 ;  /* 0x0000002900297308 */ /* 0x000fe20000000800 */
[----:B------:R-:W-:Y:S01]  /*18b0*/  FMUL R89, R89, 1.4426950216293334961 ;  /* 0x3fb8aa3b59597820 */ /* 0x000fe20000400000 */
[----:B------:R-:W-:Y:S01]  /*18c0*/  FADD R93, R93, -R44 ;  /* 0x8000002c5d5d7221 */ /* 0x000fe20000000000 */
[----:B------:R-:W-:Y:S01]  /*18d0*/  FMUL R43, R46, 1.4426950216293334961 ;  /* 0x3fb8aa3b2e2b7820 */ /* 0x000fe20000400000 */
[----:B------:R-:W-:Y:S01]  /*18e0*/  FADD R92, R92, -R45 ;  /* 0x8000002d5c5c7221 */ /* 0x000fe20000000000 */
[----:B------:R-:W-:Y:S01]  /*18f0*/  FMUL R62, R62, 1.4426950216293334961 ;  /* 0x3fb8aa3b3e3e7820 */ /* 0x000fe20000400000 */
[----:B------:R-:W-:-:S02]  /*1900*/  FMUL R91, R91, 1.4426950216293334961 ;  /* 0x3fb8aa3b5b5b7820 */ /* 0x000fc40000400000 */
[----:B------:R0:W1:Y:S01]  /*1910*/  MUFU.EX2 R40, R25 ;  /* 0x0000001900287308 */ /* 0x0000620000000800 */
[----:B------:R-:W-:Y:S01]  /*1920*/  FMUL R93, R93, 1.4426950216293334961 ;  /* 0x3fb8aa3b5d5d7820 */ /* 0x000fe20000400000 */
[----:B------:R-:W-:Y:S01]  /*1930*/  FMUL R24, R92, 1.4426950216293334961 ;  /* 0x3fb8aa3b5c187820 */ /* 0x000fe20000400000 */
[----:B------:R-:W-:Y:S01]  /*1940*/  FADD R50, R50, -R45 ;  /* 0x8000002d32327221 */ /* 0x000fe20000000000 */
[----:B------:R-:W-:-:S04]  /*1950*/  FADD R99, R56, R99 ;  /* 0x0000006338637221 */ /* 0x000fc80000000000 */
[----:B------:R-:W-:Y:S01]  /*1960*/  MUFU.EX2 R32, R32 ;  /* 0x0000002000207308 */ /* 0x000fe20000000800 */
[--C-:B0-----:R-:W-:Y:S01]  /*1970*/  FADD R25, R51, -R44.reuse ;  /* 0x8000002c33197221 */ /* 0x101fe20000000000 */
[----:B------:R-:W-:Y:S01]  /*1980*/  FADD R52, R52, R97 ;  /* 0x0000006134347221 */ /* 0x000fe20000000000 */
[----:B------:R-:W-:-:S05]  /*1990*/  FADD R55, R55, -R44 ;  /* 0x8000002c37377221 */ /* 0x000fca0000000000 */
[----:B------:R-:W0:Y:S01]  /*19a0*/  MUFU.EX2 R89, R89 ;  /* 0x0000005900597308 */ /* 0x000e220000000800 */
[----:B------:R-:W-:Y:S01]  /*19b0*/  FMUL R50, R50, 1.4426950216293334961 ;  /* 0x3fb8aa3b32327820 */ /* 0x000fe20000400000 */
[----:B------:R-:W-:Y:S01]  /*19c0*/  FADD R54, R54, -R45 ;  /* 0x8000002d36367221 */ /* 0x000fe20000000000 */
[----:B------:R-:W-:Y:S01]  /*19d0*/  FADD R58, R58, R99 ;  /* 0x000000633a3a7221 */ /* 0x000fe20000000000 */
[----:B------:R-:W-:-:S04]  /*19e0*/  FMUL R25, R25, 1.4426950216293334961 ;  /* 0x3fb8aa3b19197820 */ /* 0x000fc80000400000 */
[----:B------:R-:W2:Y:S01]  /*19f0*/  MUFU.EX2 R43, R43 ;  /* 0x0000002b002b7308 */ /* 0x000ea20000000800 */
[----:B------:R-:W-:Y:S01]  /*1a00*/  FADD R42, R67, R52 ;  /* 0x00000034432a7221 */ /* 0x000fe20000000000 */
[----:B------:R-:W-:-:S06]  /*1a10*/  FMUL R55, R55, 1.4426950216293334961 ;  /* 0x3fb8aa3b37377820 */ /* 0x000fcc0000400000 */
[----:B------:R-:W-:Y:S01]  /*1a20*/  MUFU.EX2 R105, R62 ;  /* 0x0000003e00697308 */ /* 0x000fe20000000800 */
[----:B------:R-:W-:Y:S01]  /*1a30*/  FADD R100, R100, -R45 ;  /* 0x8000002d64647221 */ /* 0x000fe20000000000 */
[----:B------:R-:W-:-:S06]  /*1a40*/  FMUL R54, R54, 1.4426950216293334961 ;  /* 0x3fb8aa3b36367820 */ /* 0x000fcc0000400000 */
[----:B------:R-:W-:Y:S01]  /*1a50*/  MUFU.EX2 R91, R91 ;  /* 0x0000005b005b7308 */ /* 0x000fe20000000800 */
[----:B------:R-:W-:-:S07]  /*1a60*/  FADD R95, R95, R58 ;  /* 0x0000003a5f5f7221 */ /* 0x000fce0000000000 */
[----:B------:R-:W3:Y:S01]  /*1a70*/  MUFU.EX2 R62, R93 ;  /* 0x0000005d003e7308 */ /* 0x000ee20000000800 */
[----:B------:R-:W-:Y:S01]  /*1a80*/  FADD R57, R57, -R44 ;  /* 0x8000002c39397221 */ /* 0x000fe20000000000 */
[----:B------:R-:W-:-:S06]  /*1a90*/  FMUL R60, R100, 1.4426950216293334961 ;  /* 0x3fb8aa3b643c7820 */ /* 0x000fcc0000400000 */
[----:B------:R-:W4:Y:S01]  /*1aa0*/  MUFU.EX2 R24, R24 ;  /* 0x0000001800187308 */ /* 0x000f220000000800 */
[----:B-1----:R-:W-:Y:S01]  /*1ab0*/  FADD R56, R40, R95 ;  /* 0x0000005f28387221 */ /* 0x002fe20000000000 */
[----:B------:R-:W-:Y:S01]  /*1ac0*/  FADD R61, R61, -R44 ;  /* 0x8000002c3d3d7221 */ /* 0x000fe20000000000 */
[----:B------:R-:W-:-:S05]  /*1ad0*/  FADD R66, R66, -R45 ;  /* 0x8000002d42427221 */ /* 0x000fca0000000000 */
[----:B------:R1:W-:Y:S01]  /*1ae0*/  MUFU.EX2 R52, R25 ;  /* 0x0000001900347308 */ /* 0x0003e20000000800 */
[----:B------:R-:W-:Y:S01]  /*1af0*/  FADD R102, R102, -R45 ;  /* 0x8000002d66667221 */ /* 0x000fe20000000000 */
[----:B0-----:R-:W-:-:S06]  /*1b00*/  FADD R58, R89, R56 ;  /* 0x00000038593a7221 */ /* 0x001fcc0000000000 */
[----:B------:R-:W0:Y:S01]  /*1b10*/  MUFU.EX2 R50, R50 ;  /* 0x0000003200327308 */ /* 0x000e220000000800 */
[----:B-1----:R-:W-:Y:S01]  /*1b20*/  FADD R25, R41, R42 ;  /* 0x0000002a29197221 */ /* 0x002fe20000000000 */
[----:B------:R-:W-:-:S03]  /*1b30*/  FADD R63, R63, -R44 ;  /* 0x8000002c3f3f7221 */ /* 0x000fc60000000000 */
[----:B------:R-:W-:-:S03]  /*1b40*/  FADD R42, R32, R25 ;  /* 0x00000019202a7221 */ /* 0x000fc60000000000 */
[----:B------:R-:W1:Y:S01]  /*1b50*/  MUFU.EX2 R51, R55 ;  /* 0x0000003700337308 */ /* 0x000e620000000800 */
[----:B------:R-:W-:Y:S01]  /*1b60*/  FMUL R66, R66, 1.4426950216293334961 ;  /* 0x3fb8aa3b42427820 */ /* 0x000fe20000400000 */
[----:B--2---:R-:W-:-:S06]  /*1b70*/  FADD R25, R43, R42 ;  /* 0x0000002a2b197221 */ /* 0x004fcc0000000000 */
[----:B------:R2:W-:Y:S01]  /*1b80*/  MUFU.EX2 R101, R54 ;  /* 0x0000003600657308 */ /* 0x0005e20000000800 */
[----:B---3--:R-:W-:Y:S01]  /*1b90*/  F2FP.BF16.F32.PACK_AB R42, R62, R91 ;  /* 0x0000005b3e2a723e */ /* 0x008fe200000010ff */
[----:B------:R-:W-:Y:S01]  /*1ba0*/  FMUL R46, R102, 1.4426950216293334961 ;  /* 0x3fb8aa3b662e7820 */ /* 0x000fe20000400000 */
[----:B--2---:R-:W-:Y:S01]  /*1bb0*/  FMUL R54, R57, 1.4426950216293334961 ;  /* 0x3fb8aa3b39367820 */ /* 0x004fe20000400000 */
[----:B------:R-:W-:-:S04]  /*1bc0*/  FMUL R57, R61, 1.4426950216293334961 ;  /* 0x3fb8aa3b3d397820 */ /* 0x000fc80000400000 */
[----:B------:R-:W-:Y:S01]  /*1bd0*/  MUFU.EX2 R60, R60 ;  /* 0x0000003c003c7308 */ /* 0x000fe20000000800 */
[----:B------:R-:W-:Y:S01]  /*1be0*/  FADD R91, R91, R58 ;  /* 0x0000003a5b5b7221 */ /* 0x000fe20000000000 */
[----:B------:R-:W-:Y:S01]  /*1bf0*/  FMUL R55, R63, 1.4426950216293334961 ;  /* 0x3fb8aa3b3f377820 */ /* 0x000fe20000400000 */
[----:B------:R-:W-:Y:S01]  /*1c00*/  FADD R65, R65, -R44 ;  /* 0x8000002c41417221 */ /* 0x000fe20000000000 */
[----:B----4-:R-:W-:-:S04]  /*1c10*/  FADD R25, R24, R25 ;  /* 0x0000001918197221 */ /* 0x010fc80000000000 */
[----:B------:R-:W2:Y:S01]  /*1c20*/  MUFU.EX2 R54, R54 ;  /* 0x0000003600367308 */ /* 0x000ea20000000800 */
[----:B------:R-:W-:Y:S01]  /*1c30*/  FADD R62, R62, R91 ;  /* 0x0000005b3e3e7221 */ /* 0x000fe20000000000 */
[----:B------:R-:W-:Y:S01]  /*1c40*/  FMUL R56, R65, 1.4426950216293334961 ;  /* 0x3fb8aa3b41387820 */ /* 0x000fe20000400000 */
[----:B------:R-:W-:Y:S01]  /*1c50*/  FADD R104, R104, -R45 ;  /* 0x8000002d68687221 */ /* 0x000fe20000000000 */
[----:B------:R-:W-:-:S04]  /*1c60*/  F2FP.BF16.F32.PACK_AB R41, R32, R41 ;  /* 0x000000292029723e */ /* 0x000fc800000010ff */
[----:B------:R-:W3:Y:S01]  /*1c70*/  MUFU.EX2 R103, R66 ;  /* 0x0000004200677308 */ /* 0x000ee20000000800 */
[----:B------:R-:W-:Y:S01]  /*1c80*/  F2FP.BF16.F32.PACK_AB R40, R89, R40 ;  /* 0x000000285928723e */ /* 0x000fe200000010ff */
[----:B------:R-:W-:Y:S01]  /*1c90*/  FADD R59, R59, -R44 ;  /* 0x8000002c3b3b7221 */ /* 0x000fe20000000000 */
[----:B------:R-:W-:Y:S01]  /*1ca0*/  F2FP.BF16.F32.PACK_AB R43, R24, R43 ;  /* 0x0000002b182b723e */ /* 0x000fe200000010ff */
[----:B0-----:R-:W-:-:S04]  /*1cb0*/  FADD R32, R50, R25 ;  /* 0x0000001932207221 */ /* 0x001fc80000000000 */
[----:B------:R-:W0:Y:S01]  /*1cc0*/  MUFU.EX2 R57, R57 ;  /* 0x0000003900397308 */ /* 0x000e220000000800 */
[----:B-1----:R-:W-:Y:S01]  /*1cd0*/  FADD R25, R51, R62 ;  /* 0x0000003e33197221 */ /* 0x002fe20000000000 */
[----:B------:R-:W-:Y:S01]  /*1ce0*/  FMUL R104, R104, 1.4426950216293334961 ;  /* 0x3fb8aa3b68687820 */ /* 0x000fe20000400000 */
[----:B------:R-:W-:-:S05]  /*1cf0*/  FMUL R59, R59, 1.4426950216293334961 ;  /* 0x3fb8aa3b3b3b7820 */ /* 0x000fca0000400000 */
[----:B------:R-:W1:Y:S01]  /*1d00*/  MUFU.EX2 R46, R46 ;  /* 0x0000002e002e7308 */ /* 0x000e620000000800 */
[----:B------:R-:W-:Y:S01]  /*1d10*/  FADD R24, R53, -R44 ;  /* 0x8000002c35187221 */ /* 0x000fe20000000000 */
[----:B------:R-:W-:-:S06]  /*1d20*/  FADD R25, R52, R25 ;  /* 0x0000001934197221 */ /* 0x000fcc0000000000 */
[----:B------:R-:W4:Y:S01]  /*1d30*/  MUFU.EX2 R55, R55 ;  /* 0x0000003700377308 */ /* 0x000f220000000800 */
[C---:B------:R-:W-:Y:S07]  /*1d40*/  HMMA.16816.F32.BF16 R28, R40.reuse, R34, R28 ;  /* 0x00000022281c723c */ /* 0x040fee000004181c */
[----:B------:R5:W-:Y:S01]  /*1d50*/  MUFU.EX2 R71, R33 ;  /* 0x0000002100477308 */ /* 0x000be20000000800 */
[----:B------:R-:W-:Y:S07]  /*1d60*/  HMMA.16816.F32.BF16 R36, R40, R26, R36 ;  /* 0x0000001a2824723c */ /* 0x000fee0000041824 */
[----:B------:R-:W4:Y:S01]  /*1d70*/  MUFU.EX2 R56, R56 ;  /* 0x0000003800387308 */ /* 0x000f220000000800 */
[----:B-----5:R-:W-:Y:S01]  /*1d80*/  FADD R33, R105, R32 ;  /* 0x0000002069217221 */ /* 0x020fe20000000000 */
[----:B------:R-:W-:Y:S01]  /*1d90*/  FMUL R40, R24, 1.4426950216293334961 ;  /* 0x3fb8aa3b18287820 */ /* 0x000fe20000400000 */
[----:B--2---:R-:W-:-:S02]  /*1da0*/  FADD R24, R54, R25 ;  /* 0x0000001936187221 */ /* 0x004fc40000000000 */
[----:B------:R-:W-:-:S03]  /*1db0*/  FADD R26, R60, R33 ;  /* 0x000000213c1a7221 */ /* 0x000fc60000000000 */
[----:B------:R-:W2:Y:S01]  /*1dc0*/  MUFU.EX2 R48, R104 ;  /* 0x0000006800307308 */ /* 0x000ea20000000800 */
[----:B---3--:R-:W-:Y:S01]  /*1dd0*/  FADD R41, R103, R26 ;  /* 0x0000001a67297221 */ /* 0x008fe20000000000 */
[----:B0-----:R-:W-:Y:S01]  /*1de0*/  FADD R42, R57, R24 ;  /* 0x00000018392a7221 */ /* 0x001fe20000000000 */
[----:B------:R-:W0:Y:S05]  /*1df0*/  LDSM.16.M88.4 R32, [R18+UR6] ;  /* 0x000000061220783b */ /* 0x000e2a0008000200 */
[----:B------:R-:W3:Y:S01]  /*1e00*/  MUFU.EX2 R53, R59 ;  /* 0x0000003b00357308 */ /* 0x000ee20000000800 */
[----:B-1----:R-:W-:Y:S01]  /*1e10*/  FADD R62, R46, R41 ;  /* 0x000000292e3e7221 */ /* 0x002fe20000000000 */
[----:B----4-:R-:W-:Y:S01]  /*1e20*/  FADD R41, R55, R42 ;  /* 0x0000002a37297221 */ /* 0x010fe20000000000 */
[----:B------:R-:W-:Y:S05]  /*1e30*/  LDSM.16.M88.4 R24, [R18+UR6+0x400] ;  /* 0x000400061218783b */ /* 0x000fea0008000200 */
[----:B------:R-:W1:Y:S01]  /*1e40*/  MUFU.EX2 R58, R40 ;  /* 0x00000028003a7308 */ /* 0x000e620000000800 */
[----:B------:R-:W-:Y:S01]  /*1e50*/  FADD R43, R101, R62 ;  /* 0x0000003e652b7221 */ /* 0x000fe20000000000 */
[----:B------:R-:W-:-:S03]  /*1e60*/  FADD R42, R56, R41 ;  /* 0x00000029382a7221 */ /* 0x000fc60000000000 */
[----:B--2---:R-:W-:Y:S01]  /*1e70*/  FADD R62, R48, R43 ;  /* 0x0000002b303e7221 */ /* 0x004fe20000000000 */
[----:B---3--:R-:W-:-:S03]  /*1e80*/  FADD R41, R53, R42 ;  /* 0x0000002a35297221 */ /* 0x008fc60000000000 */
[----:B------:R-:W-:Y:S01]  /*1e90*/  FADD R62, R71, R62 ;  /* 0x0000003e473e7221 */ /* 0x000fe20000000000 */
[----:B-1----:R-:W-:-:S04]  /*1ea0*/  FADD R59, R58, R41 ;  /* 0x000000293a3b7221 */ /* 0x002fc80000000000 */
[----:B------:R-:W1:Y:S04]  /*1eb0*/  SHFL.BFLY PT, R61, R62, 0x2, 0x1f ;  /* 0x0c401f003e3d7f89 */ /* 0x000e6800000e0000 */
[----:B------:R-:W2:Y:S01]  /*1ec0*/  SHFL.BFLY PT, R64, R59, 0x2, 0x1f ;  /* 0x0c401f003b407f89 */ /* 0x000ea200000e0000 */
[----:B------:R-:W-:Y:S02]  /*1ed0*/  F2FP.BF16.F32.PACK_AB R40, R52, R51 ;  /* 0x000000333428723e */ /* 0x000fe400000010ff */
[----:B------:R-:W-:Y:S02]  /*1ee0*/  F2FP.BF16.F32.PACK_AB R41, R105, R50 ;  /* 0x000000326929723e */ /* 0x000fe400000010ff */
[----:B------:R-:W-:Y:S02]  /*1ef0*/  F2FP.BF16.F32.PACK_AB R42, R57, R54 ;  /* 0x00000036392a723e */ /* 0x000fe400000010ff */
[----:B------:R-:W-:-:S07]  /*1f00*/  F2FP.BF16.F32.PACK_AB R43, R103, R60 ;  /* 0x0000003c672b723e */ /* 0x000fce00000010ff */
[----:B0-----:R-:W-:Y:S01]  /*1f10*/  HMMA.16816.F32.BF16 R28, R40, R32, R28 ;  /* 0x00000020281c723c */ /* 0x001fe2000004181c */
[----:B-1----:R-:W-:Y:S01]  /*1f20*/  FADD R61, R62, R61 ;  /* 0x0000003d3e3d7221 */ /* 0x002fe20000000000 */
[----:B--2---:R-:W-:-:S04]  /*1f30*/  FADD R64, R59, R64 ;  /* 0x000000403b407221 */ /* 0x004fc80000000000 */
[----:B------:R-:W0:Y:S01]  /*1f40*/  SHFL.BFLY PT, R32, R61, 0x1, 0x1f ;  /* 0x0c201f003d207f89 */ /* 0x000e2200000e0000 */
[----:B------:R-:W-:Y:S03]  /*1f50*/  HMMA.16816.F32.BF16 R36, R40, R24, R36 ;  /* 0x000000182824723c */ /* 0x000fe60000041824 */
[----:B------:R-:W1:Y:S01]  /*1f60*/  SHFL.BFLY PT, R33, R64, 0x1, 0x1f ;  /* 0x0c201f0040217f89 */ /* 0x000e6200000e0000 */
[----:B------:R-:W-:-:S03]  /*1f70*/  UIADD3 UR4, UR4, 0x40, URZ ;  /* 0x0000004004047890 */ /* 0x000fc6000fffe03f */
[----:B------:R-:W-:-:S03]  /*1f80*/  F2FP.BF16.F32.PACK_AB R40, R56, R55 ;  /* 0x000000373828723e */ /* 0x000fc600000010ff */
[----:B------:R-:W-:Y:S02]  /*1f90*/  ISETP.LE.AND P0, PT, R7, UR4, PT ;  /* 0x0000000407007c0c */ /* 0x000fe4000bf03270 */
[----:B------:R-:W-:Y:S02]  /*1fa0*/  F2FP.BF16.F32.PACK_AB R41, R101, R46 ;  /* 0x0000002e6529723e */ /* 0x000fe400000010ff */
[----:B------:R-:W-:Y:S02]  /*1fb0*/  F2FP.BF16.F32.PACK_AB R42, R58, R53 ;  /* 0x000000353a2a723e */ /* 0x000fe400000010ff */
[----:B------:R-:W-:Y:S01]  /*1fc0*/  F2FP.BF16.F32.PACK_AB R43, R71, R48 ;  /* 0x00000030472b723e */ /* 0x000fe200000010ff */
[----:B------:R-:W-:-:S06]  /*1fd0*/  IMAD R16, R69, 0x40, R16 ;  /* 0x0000004045107824 */ /* 0x000fcc00078e0210 */
[----:B------:R-:W-:Y:S01]  /*1fe0*/  HMMA.16816.F32.BF16 R28, R40, R34, R28 ;  /* 0x00000022281c723c */ /* 0x000fe2000004181c */
[----:B------:R-:W-:Y:S01]  /*1ff0*/  LEA R20, R23, R20, 0x6 ;  /* 0x0000001417147211 */ /* 0x000fe200078e30ff */
[----:B------:R-:W-:-:S05]  /*2000*/  IMAD.MOV.U32 R95, RZ, RZ, R44 ;  /* 0x000000ffff5f7224 */ /* 0x000fca00078e002c */
[----:B0-----:R-:W-:Y:S01]  /*2010*/  FADD R34, R61, R32 ;  /* 0x000000203d227221 */ /* 0x001fe20000000000 */
[----:B-1----:R-:W-:Y:S01]  /*2020*/  FADD R32, R64, R33 ;  /* 0x0000002140207221 */ /* 0x002fe20000000000 */
[----:B------:R-:W-:Y:S01]  /*2030*/  HMMA.16816.F32.BF16 R24, R40, R26, R36 ;  /* 0x0000001a2818723c */ /* 0x000fe20000041824 */
[----:B------:R-:W-:Y:S01]  /*2040*/  MOV R96, R45 ;  /* 0x0000002d00607202 */ /* 0x000fe20000000f00 */
[----:B------:R-:W-:Y:S01]  /*2050*/  FFMA R68, R47, R68, R34 ;  /* 0x000000442f447223 */ /* 0x000fe20000000022 */
[----:B------:R-:W-:Y:S01]  /*2060*/  FFMA R70, R49, R70, R32 ;  /* 0x0000004631467223 */ /* 0x000fe20000000020 */
[----:B------:R-:W-:-:S05]  /*2070*/  NOP ;  /* 0x0000000000007918 */ /* 0x000fca0000000000 */
[----:B------:R-:W-:-:S15]  /*2080*/  @!P0 BRA `(.L_x_1) ;  /* 0xffffffe8001c8947 */ /* 0x000fde000383ffff */
.L_x_0:
[----:B------:R-:W-:Y:S01]  /*2090*/  FSETP.GT.AND P1, PT, |R70|, 8.50705917302346158658e+37, PT ;  /* 0x7e8000004600780b */ /* 0x000fe20003f24200 */
[----:B------:R-:W-:Y:S01]  /*20a0*/  IMAD.SHL.U32 R6, R0, 0x20, RZ ;  /* 0x0000002000067824 */ /* 0x000fe200078e00ff */
[----:B------:R-:W-:Y:S01]  /*20b0*/  FSETP.GT.AND P0, PT, |R68|, 8.50705917302346158658e+37, PT ;  /* 0x7e8000004400780b */ /* 0x000fe20003f04200 */
[----:B------:R-:W-:Y:S01]  /*20c0*/  BAR.SYNC.DEFER_BLOCKING 0x0 ;  /* 0x0000000000007b1d */ /* 0x000fe20000010000 */
[C---:B------:R-:W-:Y:S02]  /*20d0*/  FSETP.GEU.AND P5, PT, |R70|.reuse, 1.175494350822287508e-38, PT ;  /* 0x008000004600780b */ /* 0x040fe40003fae200 */
[----:B------:R-:W-:Y:S01]  /*20e0*/  SHF.R.U32.HI R12, RZ, 0x1, R4 ;  /* 0x00000001ff0c7819 */ /* 0x000fe20000011604 */
[----:B------:R-:W-:Y:S01]  /*20f0*/  FMUL R4, R70, 8388608 ;  /* 0x4b00000046047820 */ /* 0x000fe20000400000 */
[----:B------:R-:W-:Y:S01]  /*2100*/  FSETP.GEU.AND P4, PT, |R68|, 1.175494350822287508e-38, PT ;  /* 0x008000004400780b */ /* 0x000fe20003f8e200 */
[----:B------:R-:W-:Y:S01]  /*2110*/  ULDC.64 UR4, c[0x0][0x270] ;  /* 0x00009c0000047ab9 */ /* 0x000fe20000000a00 */
[----:B------:R-:W-:Y:S01]  /*2120*/  LOP3.LUT R7, R6, 0x300, RZ, 0xc0, !PT ;  /* 0x0000030006077812 */ /* 0x000fe200078ec0ff */
[----:B------:R-:W-:Y:S01]  /*2130*/  FMUL R6, R68, 8388608 ;  /* 0x4b00000044067820 */ /* 0x000fe20000400000 */
[----:B------:R-:W-:Y:S01]  /*2140*/  FSETP.GEU.AND P2, PT, R70, 1.175494350822287508e-38, PT ;  /* 0x008000004600780b */ /* 0x000fe20003f4e000 */
[----:B------:R-:W-:Y:S01]  /*2150*/  @P1 FMUL R25, R25, 0.25 ;  /* 0x3e80000019191820 */ /* 0x000fe20000400000 */
[----:B------:R-:W-:Y:S01]  /*2160*/  FSETP.GEU.AND P3, PT, R68, 1.175494350822287508e-38, PT ;  /* 0x008000004400780b */ /* 0x000fe20003f6e000 */
[----:B------:R-:W-:Y:S01]  /*2170*/  @P1 FMUL R24, R24, 0.25 ;  /* 0x3e80000018181820 */ /* 0x000fe20000400000 */
[----:B------:R-:W-:Y:S01]  /*2180*/  ISETP.NE.U32.AND P6, PT, R9, RZ, PT ;  /* 0x000000ff0900720c */ /* 0x000fe20003fc5070 */
[----:B------:R-:W-:Y:S01]  /*2190*/  @P1 FMUL R29, R29, 0.25 ;  /* 0x3e8000001d1d1820 */ /* 0x000fe20000400000 */
[----:B------:R-:W-:Y:S01]  /*21a0*/  FSEL R23, R4, R70, !P2 ;  /* 0x0000004604177208 */ /* 0x000fe20005000000 */
[----:B------:R-:W-:Y:S01]  /*21b0*/  @P1 FMUL R70, R70, 0.25 ;  /* 0x3e80000046461820 */ /* 0x000fe20000400000 */
[----:B------:R-:W-:Y:S01]  /*21c0*/  LEA R17, R10, R7, 0x2 ;  /* 0x000000070a117211 */ /* 0x000fe200078e10ff */
[----:B------:R-:W-:Y:S01]  /*21d0*/  @P1 FMUL R28, R28, 0.25 ;  /* 0x3e8000001c1c1820 */ /* 0x000fe20000400000 */
[----:B------:R-:W-:Y:S01]  /*21e0*/  FSEL R32, R6, R68, !P3 ;  /* 0x0000004406207208 */ /* 0x000fe20005800000 */
[----:B------:R-:W-:Y:S01]  /*21f0*/  @P0 FMUL R68, R68, 0.25 ;  /* 0x3e80000044440820 */ /* 0x000fe20000400000 */
[----:B------:R-:W-:Y:S01]  /*2200*/  SEL R10, RZ, 0x240, !P6 ;  /* 0x00000240ff0a7807 */ /* 0x000fe20007000000 */
[----:B------:R-:W-:Y:S01]  /*2210*/  @!P5 FMUL R70, R70, 16777216 ;  /* 0x4b8000004646d820 */ /* 0x000fe20000400000 */
[----:B------:R-:W-:Y:S01]  /*2220*/  LOP3.LUT R15, R13, 0x1c, R0, 0xf8, !PT ;  /* 0x0000001c0d0f7812 */ /* 0x000fe200078ef800 */
[----:B------:R-:W-:Y:S01]  /*2230*/  @!P4 FMUL R68, R68, 16777216 ;  /* 0x4b8000004444c820 */ /* 0x000fe20000400000 */
[----:B------:R-:W-:Y:S01]  /*2240*/  VIADD R6, R23, 0xc0cafb0d ;  /* 0xc0cafb0d17067836 */ /* 0x000fe20000000000 */
[----:B------:R-:W-:Y:S01]  /*2250*/  IADD3 R7, R32, -0x3f3504f3, RZ ;  /* 0xc0cafb0d20077810 */ /* 0x000fe20007ffe0ff */
[----:B------:R-:W-:Y:S01]  /*2260*/  @P0 FMUL R27, R27, 0.25 ;  /* 0x3e8000001b1b0820 */ /* 0x000fe20000400000 */
[----:B------:R-:W-:Y:S01]  /*2270*/  LOP3.LUT R21, R15, R10, RZ, 0x3c, !PT ;  /* 0x0000000a0f157212 */ /* 0x000fe200078e3cff */
[----:B------:R-:W-:Y:S01]  /*2280*/  @P0 FMUL R26, R26, 0.25 ;  /* 0x3e8000001a1a0820 */ /* 0x000fe20000400000 */
[----:B------:R-:W0:Y:S01]  /*2290*/  MUFU.RCP R10, R70 ;  /* 0x00000046000a7308 */ /* 0x000e220000001000 */
[----:B------:R-:W-:Y:S01]  /*22a0*/  LOP3.LUT R22, R17, R12, RZ, 0x3c, !PT ;  /* 0x0000000c11167212 */ /* 0x000fe200078e3cff */
[----:B------:R-:W-:Y:S01]  /*22b0*/  @P0 FMUL R31, R31, 0.25 ;  /* 0x3e8000001f1f0820 */ /* 0x000fe20000400000 */
[----:B------:R-:W-:Y:S01]  /*22c0*/  LOP3.LUT R6, R6, 0xff800000, RZ, 0xc0, !PT ;  /* 0xff80000006067812 */ /* 0x000fe200078ec0ff */
[----:B------:R-:W-:Y:S01]  /*22d0*/  @P0 FMUL R30, R30, 0.25 ;  /* 0x3e8000001e1e0820 */ /* 0x000fe20000400000 */
[----:B------:R-:W-:Y:S01]  /*22e0*/  LOP3.LUT R9, R7, 0xff800000, RZ, 0xc0, !PT ;  /* 0xff80000007097812 */ /* 0x000fe200078ec0ff */
[----:B------:R-:W-:Y:S01]  /*22f0*/  @!P5 FMUL R25, R25, 16777216 ;  /* 0x4b8000001919d820 */ /* 0x000fe20000400000 */
[----:B------:R-:W-:Y:S01]  /*2300*/  FSEL R8, RZ, -23, P3 ;  /* 0xc1b80000ff087808 */ /* 0x000fe20001800000 */
[----:B------:R-:W1:Y:S01]  /*2310*/  MUFU.RCP R12, R68 ;  /* 0x00000044000c7308 */ /* 0x000e620000001000 */
[-C--:B------:R-:W-:Y:S01]  /*2320*/  I2FP.F32.S32 R7, R6.reuse ;  /* 0x0000000600077245 */ /* 0x080fe20000201400 */
[----:B------:R-:W-:Y:S01]  /*2330*/  @!P5 FMUL R24, R24, 16777216 ;  /* 0x4b8000001818d820 */ /* 0x000fe20000400000 */
[----:B------:R-:W-:Y:S01]  /*2340*/  I2FP.F32.S32 R13, R9 ;  /* 0x00000009000d7245 */ /* 0x000fe20000201400 */
[----:B------:R-:W-:Y:S01]  /*2350*/  IMAD.IADD R9, R32, 0x1, -R9 ;  /* 0x0000000120097824 */ /* 0x000fe200078e0a09 */
[----:B------:R-:W-:Y:S01]  /*2360*/  IADD3 R6, R23, -R6, RZ ;  /* 0x8000000617067210 */ /* 0x000fe20007ffe0ff */
[----:B------:R-:W-:Y:S01]  /*2370*/  @!P5 FMUL R29, R29, 16777216 ;  /* 0x4b8000001d1dd820 */ /* 0x000fe20000400000 */
[----:B------:R-:W-:Y:S01]  /*2380*/  FSEL R4, RZ, -23, P2 ;  /* 0xc1b80000ff047808 */ /* 0x000fe20001000000 */
[----:B------:R-:W-:Y:S01]  /*2390*/  FFMA.FTZ R8, R13, 1.1920928955078125e-07, R8 ;  /* 0x340000000d087823 */ /* 0x000fe20000010008 */
[----:B------:R-:W-:Y:S01]  /*23a0*/  @!P5 FMUL R28, R28, 16777216 ;  /* 0x4b8000001c1cd820 */ /* 0x000fe20000400000 */
[----:B------:R-:W-:-:S02]  /*23b0*/  IMAD.MOV.U32 R13, RZ, RZ, 0x3dc6b27f ;  /* 0x3dc6b27fff0d7424 */ /* 0x000fc400078e00ff */
[----:B------:R-:W-:Y:S01]  /*23c0*/  FADD R6, R6, -1 ;  /* 0xbf80000006067421 */ /* 0x000fe20000000000 */
[----:B------:R-:W-:Y:S01]  /*23d0*/  FADD R9, R9, -1 ;  /* 0xbf80000009097421 */ /* 0x000fe20000000000 */
[----:B------:R-:W-:Y:S01]  /*23e0*/  @!P4 FMUL R27, R27, 16777216 ;  /* 0x4b8000001b1bc820 */ /* 0x000fe20000400000 */
[----:B------:R-:W-:Y:S01]  /*23f0*/  @!P4 FMUL R26, R26, 16777216 ;  /* 0x4b8000001a1ac820 */ /* 0x000fe20000400000 */
[----:B------:R-:W-:Y:S01]  /*2400*/  @!P4 FMUL R31, R31, 16777216 ;  /* 0x4b8000001f1fc820 */ /* 0x000fe20000400000 */
[----:B------:R-:W-:Y:S01]  /*2410*/  @!P4 FMUL R30, R30, 16777216 ;  /* 0x4b8000001e1ec820 */ /* 0x000fe20000400000 */
[----:B------:R-:W-:Y:S01]  /*2420*/  FFMA.FTZ R4, R7, 1.1920928955078125e-07, R4 ;  /* 0x3400000007047823 */ /* 0x000fe20000010004 */
[C---:B0-----:R-:W-:Y:S01]  /*2430*/  FMUL R15, R10.reuse, R25 ;  /* 0x000000190a0f7220 */ /* 0x041fe20000400000 */
[C---:B------:R-:W-:Y:S01]  /*2440*/  FMUL R16, R10.reuse, R24 ;  /* 0x000000180a107220 */ /* 0x040fe20000400000 */
[C---:B------:R-:W-:Y:S01]  /*2450*/  FMUL R20, R10.reuse, R29 ;  /* 0x0000001d0a147220 */ /* 0x040fe20000400000 */
[----:B------:R-:W-:Y:S01]  /*2460*/  FMUL R19, R10, R28 ;  /* 0x0000001c0a137220 */ /* 0x000fe20000400000 */
[-C--:B------:R-:W-:Y:S01]  /*2470*/  FFMA.FTZ R7, R6, R13.reuse, -0.16845393180847167969 ;  /* 0xbe2c7f3006077423 */ /* 0x080fe2000001000d */
[----:B------:R-:W-:Y:S01]  /*2480*/  FFMA.FTZ R10, R9, R13, -0.16845393180847167969 ;  /* 0xbe2c7f30090a7423 */ /* 0x000fe2000001000d */
[C---:B-1----:R-:W-:Y:S01]  /*2490*/  FMUL R13, R12.reuse, R27 ;  /* 0x0000001b0c0d7220 */ /* 0x042fe20000400000 */
[C---:B------:R-:W-:Y:S01]  /*24a0*/  FMUL R14, R12.reuse, R26 ;  /* 0x0000001a0c0e7220 */ /* 0x040fe20000400000 */
[C---:B------:R-:W-:Y:S01]  /*24b0*/  FMUL R18, R12.reuse, R31 ;  /* 0x0000001f0c127220 */ /* 0x040fe20000400000 */
[----:B------:R-:W-:Y:S01]  /*24c0*/  FMUL R17, R12, R30 ;  /* 0x0000001e0c117220 */ /* 0x000fe20000400000 */
[----:B------:R-:W-:Y:S01]  /*24d0*/  F2FP.BF16.F32.PACK_AB R16, R16, R19 ;  /* 0x000000131010723e */ /* 0x000fe200000010ff */
[----:B------:R-:W-:Y:S01]  /*24e0*/  FFMA.FTZ R7, R6, R7, 0.1716887056827545166 ;  /* 0x3e2fcf2a06077423 */ /* 0x000fe20000010007 */
[----:B------:R-:W-:Y:S01]  /*24f0*/  F2FP.BF16.F32.PACK_AB R15, R15, R20 ;  /* 0x000000140f0f723e */ /* 0x000fe200000010ff */
[----:B------:R-:W-:Y:S01]  /*2500*/  FFMA.FTZ R10, R9, R10, 0.1716887056827545166 ;  /* 0x3e2fcf2a090a7423 */ /* 0x000fe2000001000a */
[----:B------:R-:W-:Y:S01]  /*2510*/  F2FP.BF16.F32.PACK_AB R14, R14, R17 ;  /* 0x000000110e0e723e */ /* 0x000fe200000010ff */
[----:B------:R0:W-:Y:S01]  /*2520*/  STS [R21+UR6], R16 ;  /* 0x0000001015007988 */ /* 0x0001e20008000806 */
[----:B------:R-:W-:Y:S01]  /*2530*/  F2FP.BF16.F32.PACK_AB R13, R13, R18 ;  /* 0x000000120d0d723e */ /* 0x000fe200000010ff */
[C---:B------:R-:W-:Y:S01]  /*2540*/  FFMA.FTZ R7, R6.reuse, R7, -0.17900948226451873779 ;  /* 0xbe374e4306077423 */ /* 0x040fe20000010007 */
[----:B------:R-:W-:Y:S01]  /*2550*/  LOP3.LUT R12, R21, 0x20, RZ, 0x3c, !PT ;  /* 0x00000020150c7812 */ /* 0x000fe200078e3cff */
[----:B------:R-:W-:Y:S01]  /*2560*/  STS [R21+UR6+0x80], R15 ;  /* 0x0000800f15007988 */ /* 0x000fe20008000806 */
[C---:B------:R-:W-:Y:S01]  /*2570*/  FFMA.FTZ R10, R9.reuse, R10, -0.17900948226451873779 ;  /* 0xbe374e43090a7423 */ /* 0x040fe2000001000a */
[C---:B------:R-:W-:Y:S01]  /*2580*/  FFMA.FTZ R7, R6.reuse, R7, 0.20512372255325317383 ;  /* 0x3e520bf406077423 */ /* 0x040fe20000010007 */
[----:B------:R-:W1:Y:S01]  /*2590*/  LDC.64 R18, c[0x0][0x228] ;  /* 0x00008a00ff127b82 */ /* 0x000e620000000a00 */
[----:B------:R-:W-:Y:S01]  /*25a0*/  STS [R12+UR6+0x100], R14 ;  /* 0x0001000e0c007988 */ /* 0x000fe20008000806 */
[----:B------:R-:W-:Y:S01]  /*25b0*/  FFMA.FTZ R10, R9, R10, 0.20512372255325317383 ;  /* 0x3e520bf4090a7423 */ /* 0x000fe2000001000a */
[C---:B------:R-:W-:Y:S01]  /*25c0*/  FFMA.FTZ R7, R6.reuse, R7, -0.24046532809734344482 ;  /* 0xbe763c8b06077423 */ /* 0x040fe20000010007 */
[----:B------:R-:W-:Y:S01]  /*25d0*/  ISETP.GE.U32.AND P2, PT, R23, 0x7f800000, PT ;  /* 0x7f8000001700780c */ /* 0x000fe20003f46070 */
[----:B------:R2:W-:Y:S01]  /*25e0*/  STS [R12+UR6+0x180], R13 ;  /* 0x0001800d0c007988 */ /* 0x0005e20008000806 */
[C---:B------:R-:W-:Y:S01]  /*25f0*/  FFMA.FTZ R10, R9.reuse, R10, -0.24046532809734344482 ;  /* 0xbe763c8b090a7423 */ /* 0x040fe2000001000a */
[C---:B------:R-:W-:Y:S01]  /*2600*/  FFMA.FTZ R7, R6.reuse, R7, 0.28857114911079406738 ;  /* 0x3e93bf9906077423 */ /* 0x040fe20000010007 */
[----:B0-----:R-:W0:Y:S08]  /*2610*/  LDC R16, c[0x0][0x278] ;  /* 0x00009e00ff107b82 */ /* 0x001e300000000800 */
[----:B------:R-:W-:Y:S01]  /*2620*/  BAR.SYNC.DEFER_BLOCKING 0x0 ;  /* 0x0000000000007b1d */ /* 0x000fe20000010000 */
[----:B------:R-:W-:Y:S01]  /*2630*/  FFMA.FTZ R10, R9, R10, 0.28857114911079406738 ;  /* 0x3e93bf99090a7423 */ /* 0x000fe2000001000a */
[C---:B------:R-:W-:Y:S01]  /*2640*/  FFMA.FTZ R7, R6.reuse, R7, -0.36067417263984680176 ;  /* 0xbeb8aa4906077423 */ /* 0x040fe20000010007 */
[----:B------:R-:W-:Y:S01]  /*2650*/  UIMAD UR4, UR7, UR4, URZ ;  /* 0x00000004070472a4 */ /* 0x000fe2000f8e023f */
[----:B------:R-:W-:Y:S01]  /*2660*/  LOP3.LUT R11, R11, 0x38, RZ, 0xc0, !PT ;  /* 0x000000380b0b7812 */ /* 0x000fe200078ec0ff */
[----:B------:R-:W-:Y:S01]  /*2670*/  FFMA.FTZ R10, R9, R10, -0.36067417263984680176 ;  /* 0xbeb8aa49090a7423 */ /* 0x000fe2000001000a */
[C---:B------:R-:W-:Y:S01]  /*2680*/  FFMA.FTZ R7, R6.reuse, R7, 0.48089820146560668945 ;  /* 0x3ef6384a06077423 */ /* 0x040fe20000010007 */
[----:B------:R-:W-:Y:S01]  /*2690*/  USHF.L.U32 UR8, UR4, 0x1, URZ ;  /* 0x0000000104087899 */ /* 0x000fe2000800063f */
[----:B------:R-:W-:Y:S01]  /*26a0*/  FSETP.NEU.AND P1, PT, R23, RZ, PT ;  /* 0x000000ff1700720b */ /* 0x000fe20003f2d000 */
[----:B------:R-:W-:Y:S01]  /*26b0*/  FFMA.FTZ R10, R9, R10, 0.48089820146560668945 ;  /* 0x3ef6384a090a7423 */ /* 0x000fe2000001000a */
[----:B------:R-:W-:Y:S01]  /*26c0*/  FFMA.FTZ R7, R6, R7, -0.72134751081466674805 ;  /* 0xbf38aa3b06077423 */ /* 0x000fe20000010007 */
[----:B------:R-:W-:-:S02]  /*26d0*/  ISETP.GE.U32.AND P0, PT, R32, 0x7f800000, PT ;  /* 0x7f8000002000780c */ /* 0x000fc40003f06070 */
[----:B------:R-:W-:Y:S01]  /*26e0*/  FFMA.FTZ R10, R9, R10, -0.72134751081466674805 ;  /* 0xbf38aa3b090a7423 */ /* 0x000fe2000001000a */
[C---:B------:R-:W-:Y:S01]  /*26f0*/  FMUL R7, R6.reuse, R7 ;  /* 0x0000000706077220 */ /* 0x040fe20000400000 */
[----:B------:R-:W-:Y:S02]  /*2700*/  LOP3.LUT R5, R5, 0x78, RZ, 0xc0, !PT ;  /* 0x0000007805057812 */ /* 0x000fe400078ec0ff */
[----:B------:R-:W-:Y:S01]  /*2710*/  FMUL R10, R9, R10 ;  /* 0x0000000a090a7220 */ /* 0x000fe20000400000 */
[----:B------:R-:W-:-:S03]  /*2720*/  FMUL R7, R6, R7 ;  /* 0x0000000706077220 */ /* 0x000fc60000400000 */
[C---:B------:R-:W-:Y:S01]  /*2730*/  FMUL R10, R9.reuse, R10 ;  /* 0x0000000a090a7220 */ /* 0x040fe20000400000 */
[----:B------:R-:W-:Y:S01]  /*2740*/  FFMA.FTZ R7, R6, 1.4426950216293334961, R7 ;  /* 0x3fb8aa3b06077823 */ /* 0x000fe20000010007 */
[----:B------:R-:W-:Y:S01]  /*2750*/  SHF.R.U32.HI R6, RZ, 0x1, R0 ;  /* 0x00000001ff067819 */ /* 0x000fe20000011600 */
[----:B------:R-:W3:Y:S01]  /*2760*/  LDS R15, [R22+UR6] ;  /* 0x00000006160f7984 */ /* 0x000ee20008000800 */
[----:B------:R-:W-:Y:S01]  /*2770*/  FFMA.FTZ R9, R9, 1.4426950216293334961, R10 ;  /* 0x3fb8aa3b09097823 */ /* 0x000fe2000001000a */
[----:B------:R-:W-:Y:S01]  /*2780*/  FADD R4, R4, R7 ;  /* 0x0000000704047221 */ /* 0x000fe20000000000 */
[----:B--2---:R-:W-:Y:S01]  /*2790*/  LOP3.LUT R12, R6, 0x4, RZ, 0xc0, !PT ;  /* 0x00000004060c7812 */ /* 0x004fe200078ec0ff */
[----:B------:R-:W-:Y:S02]  /*27a0*/  IMAD R6, R2, UR5, RZ ;  /* 0x0000000502067c24 */ /* 0x000fe4000f8e02ff */
[----:B------:R-:W-:Y:S01]  /*27b0*/  FADD R10, R8, R9 ;  /* 0x00000009080a7221 */ /* 0x000fe20000000000 */
[----:B------:R-:W-:Y:S01]  /*27c0*/  @P2 IMAD.MOV.U32 R9, RZ, RZ, 0x7f800000 ;  /* 0x7f800000ff092424 */ /* 0x000fe200078e00ff */
[----:B------:R-:W-:Y:S01]  /*27d0*/  UIMAD.WIDE UR4, UR4, 0x2, URZ ;  /* 0x00000002040478a5 */ /* 0x000fe2000f8e023f */
[----:B0-----:R-:W-:Y:S01]  /*27e0*/  IMAD R3, R3, R16, RZ ;  /* 0x0000001003037224 */ /* 0x001fe200078e02ff */
[C---:B------:R-:W-:Y:S01]  /*27f0*/  SHF.L.U32 R7, R6.reuse, 0x1, RZ ;  /* 0x0000000106077819 */ /* 0x040fe200000006ff */
[----:B------:R-:W-:-:S04]  /*2800*/  IMAD.HI R6, R6, 0x2, RZ ;  /* 0x0000000206067827 */ /* 0x000fc800078e02ff */
[----:B------:R-:W-:Y:S01]  /*2810*/  @P2 FFMA.FTZ R4, R23, R9, +INF ;  /* 0x7f80000017042423 */ /* 0x000fe20000010009 */
[C---:B------:R-:W-:Y:S02]  /*2820*/  LOP3.LUT P2, RZ, R0.reuse, 0xe0, RZ, 0xc0, !PT ;  /* 0x000000e000ff7812 */ /* 0x040fe4000784c0ff */
[----:B-1----:R-:W-:Y:S01]  /*2830*/  IADD3 R8, P3, P4, R7, UR8, R18 ;  /* 0x0000000807087c10 */ /* 0x002fe2000fc7e012 */
[----:B------:R-:W-:Y:S01]  /*2840*/  ULDC UR4, c[0x0][0x27c] ;  /* 0x00009f0000047ab9 */ /* 0x000fe20000000800 */
[----:B------:R-:W-:Y:S01]  /*2850*/  SHF.L.U32 R7, R0, 0x2, RZ ;  /* 0x0000000200077819 */ /* 0x000fe200000006ff */
[----:B------:R-:W-:Y:S01]  /*2860*/  IMAD R0, R16, 0x8, R3 ;  /* 0x0000000810007824 */ /* 0x000fe200078e0203 */
[----:B------:R-:W-:Y:S01]  /*2870*/  IADD3 R12, R12, UR6, R11 ;  /* 0x000000060c0c7c10 */ /* 0x000fe2000fffe00b */
[----:B------:R-:W-:Y:S01]  /*2880*/  UIMAD UR4, UR7, UR4, URZ ;  /* 0x00000004070472a4 */ /* 0x000fe2000f8e023f */
[----:B------:R-:W-:Y:S02]  /*2890*/  IADD3.X R11, R6, UR5, R19, P3, P4 ;  /* 0x00000005060b7c10 */ /* 0x000fe40009fe8413 */
[-C--:B------:R-:W-:Y:S01]  /*28a0*/  LEA R6, P4, R3, R8.reuse, 0x1 ;  /* 0x0000000803067211 */ /* 0x080fe200078808ff */
[----:B------:R-:W0:Y:S01]  /*28b0*/  LDC.64 R18, c[0x0][0x230] ;  /* 0x00008c00ff127b82 */ /* 0x000e220000000a00 */
[----:B------:R-:W-:Y:S01]  /*28c0*/  LOP3.LUT R9, R7, 0x40, RZ, 0xc0, !PT ;  /* 0x0000004007097812 */ /* 0x000fe200078ec0ff */
[----:B------:R-:W-:Y:S01]  /*28d0*/  USHF.L.U32 UR7, UR4, 0x2, URZ ;  /* 0x0000000204077899 */ /* 0x000fe2000800063f */
[----:B------:R-:W-:Y:S01]  /*28e0*/  LEA R8, P5, R0, R8, 0x1 ;  /* 0x0000000800087211 */ /* 0x000fe200078a08ff */
[----:B------:R-:W-:Y:S01]  /*28f0*/  UIMAD.WIDE UR4, UR4, 0x4, URZ ;  /* 0x00000004040478a5 */ /* 0x000fe2000f8e023f */
[----:B------:R-:W-:Y:S01]  /*2900*/  LEA.HI.X.SX32 R7, R3, R11, 0x1, P4 ;  /* 0x0000000b03077211 */ /* 0x000fe200020f0eff */
[----:B------:R-:W-:Y:S01]  /*2910*/  IMAD.IADD R12, R9, 0x1, R12 ;  /* 0x00000001090c7824 */ /* 0x000fe200078e020c */
[----:B------:R-:W-:-:S02]  /*2920*/  FSEL R3, R4, -INF , P1 ;  /* 0xff80000004037808 */ /* 0x000fc40000800000 */
[----:B------:R-:W-:Y:S01]  /*2930*/  LEA.HI.X.SX32 R9, R0, R11, 0x1, P5 ;  /* 0x0000000b00097211 */ /* 0x000fe200028f0eff */
[----:B------:R-:W-:Y:S01]  /*2940*/  IMAD.HI R0, R2, 0x4, RZ ;  /* 0x0000000402007827 */ /* 0x000fe200078e02ff */
[----:B------:R-:W-:-:S03]  /*2950*/  @P0 MOV R13, 0x7f800000 ;  /* 0x7f800000000d0802 */ /* 0x000fc60000000f00 */
[----:B------:R-:W-:Y:S01]  /*2960*/  FFMA R44, R3, 0.69314718246459960938, R44 ;  /* 0x3f317218032c7823 */ /* 0x000fe2000000002c */
[----:B------:R-:W-:Y:S02]  /*2970*/  FSETP.NEU.AND P3, PT, R32, RZ, PT ;  /* 0x000000ff2000720b */ /* 0x000fe40003f6d000 */
[----:B------:R-:W-:Y:S01]  /*2980*/  SHF.L.U32 R3, R2, 0x2, RZ ;  /* 0x0000000202037819 */ /* 0x000fe200000006ff */
[----:B------:R-:W-:Y:S01]  /*2990*/  @P0 FFMA.FTZ R10, R32, R13, +INF ;  /* 0x7f800000200a0423 */ /* 0x000fe2000001000d */
[----:B---3--:R-:W-:Y:S01]  /*29a0*/  PRMT R4, R15, 0x7632, R4 ;  /* 0x000076320f047816 */ /* 0x008fe20000000004 */
[----:B------:R1:W-:Y:S03]  /*29b0*/  STG.E.U16 desc[UR10][R6.64], R15 ;  /* 0x0000000f06007986 */ /* 0x0003e6000c10150a */
[----:B------:R-:W-:Y:S01]  /*29c0*/  FSEL R10, R10, -INF , P3 ;  /* 0xff8000000a0a7808 */ /* 0x000fe20001800000 */
[----:B------:R1:W-:Y:S01]  /*29d0*/  STG.E.U16 desc[UR10][R8.64], R4 ;  /* 0x0000000408007986 */ /* 0x0003e2000c10150a */
[----:B------:R-:W-:Y:S03]  /*29e0*/  BAR.SYNC.DEFER_BLOCKING 0x0 ;  /* 0x0000000000007b1d */ /* 0x000fe60000010000 */
[----:B------:R-:W-:Y:S01]  /*29f0*/  FFMA R45, R10, 0.69314718246459960938, R45 ;  /* 0x3f3172180a2d7823 */ /* 0x000fe2000000002d */
[----:B0-----:R-:W-:-:S04]  /*2a00*/  IADD3 R2, P0, P1, R3, UR7, R18 ;  /* 0x0000000703027c10 */ /* 0x001fc8000f91e012 */
[----:B------:R-:W-:Y:S01]  /*2a10*/  IADD3.X R3, R0, UR5, R19, P0, P1 ;  /* 0x0000000500037c10 */ /* 0x000fe200087e2413 */
[----:B------:R1:W-:Y:S01]  /*2a20*/  STS.64 [R5+UR6], R44 ;  /* 0x0000002c05007988 */ /* 0x0003e20008000a06 */
[----:B------:R-:W-:Y:S06]  /*2a30*/  BAR.SYNC.DEFER_BLOCKING 0x0 ;  /* 0x0000000000007b1d */ /* 0x000fec0000010000 */
[----:B------:R-:W-:Y:S05]  /*2a40*/  @P2 EXIT ;  /* 0x000000000000294d */ /* 0x000fea0003800000 */
[----:B-1----:R-:W0:Y:S04]  /*2a50*/  LDS R5, [R12] ;  /* 0x000000000c057984 */ /* 0x002e280000000800 */
[----:B0-----:R-:W-:Y:S01]  /*2a60*/  STG.E desc[UR10][R2.64], R5 ;  /* 0x0000000502007986 */ /* 0x001fe2000c10190a */
[----:B------:R-:W-:Y:S05]  /*2a70*/  EXIT ;  /* 0x000000000000794d */ /* 0x000fea0003800000 */
.L_x_2:
[----:B------:R-:W-:-:S00]  /*2a80*/  BRA `(.L_x_2) ;  /* 0xfffffffc00fc7947 */ /* 0x000fc0000383ffff */
[----:B------:R-:W-:-:S00]  /*2a90*/  NOP ;  /* 0x0000000000007918 */ /* 0x000fc00000000000 */
        /* <DEDUP_REMOVED lines=14> */
.L_x_3:


//--------------------- .nv.global.init           --------------------------
	.section	.nv.global.init,"aw",@progbits
.nv.global.init:
	.type		_$_str,@object
	.size		_$_str,(.L_0 - _$_str)
_$_str:
        /*0000*/ 	.byte	0x5f, 0x5f, 0x43, 0x55, 0x44, 0x41, 0x5f, 0x46, 0x54, 0x5a, 0x00
.L_0:


//--------------------- .nv.shared.attn_fwd       --------------------------
	.section	.nv.shared.attn_fwd,"aw",@nobits
	.sectionflags	@""
	.align	16
	.zero		1024


//--------------------- .nv.shared.reserved.0     --------------------------
	.section	.nv.shared.reserved.0,"aw",@nobits
	.weak		__nv_reservedSMEM_offset_0_alias
	.size		__nv_reservedSMEM_offset_0_alias, 0, 0
	.other		__nv_reservedSMEM_offset_0_alias,@"STO_CUDA_RESERVED_SHARED STV_DEFAULT"
__nv_reservedSMEM_offset_0_alias:
	.zero		0


//--------------------- .nv.constant0.attn_fwd    --------------------------
	.section	.nv.constant0.attn_fwd,"a",@progbits
	.sectionflags	@""
	.align	4
.nv.constant0.attn_fwd:
	.zero		664


//--------------------- SYMBOLS --------------------------

	.type		.nv.reservedSmem.offset0,@object
	.size		.nv.reservedSmem.offset0,0x4
